	.target	sm_90a

	.elftype	@"ET_EXEC"


//--------------------- .note.nv.tkinfo           --------------------------
	.section	.note.nv.tkinfo,"",@"SHT_NOTE"
	.sectionflags	@"SHF_NOTE_NV_TKINFO"
	.tkinfo
        /*0018*/ 	.word	0x00000002
        /*0030*/ 	.string	""
        /*0030*/ 	.string	"ptxas"
        /*0030*/ 	.string	"Cuda compilation tools, release 13.0, V13.0.88"
        /*0030*/ 	.string	"Build cuda_13.0.r13.0/compiler.36424714_0"
        /*0030*/ 	.string	"-arch sm_90a -m 64 "



//--------------------- .note.nv.cuinfo           --------------------------
	.section	.note.nv.cuinfo,"",@"SHT_NOTE"
	.sectionflags	@"SHF_NOTE_NV_CUINFO"
        /*0018*/ 	.short	0x0002
        /*001a*/ 	.short	0x005a
        /*001c*/ 	.short	0x0082
	.zero		2


//--------------------- .nv.info                  --------------------------
	.section	.nv.info,"",@"SHT_CUDA_INFO"
	.align	4


	//----- nvinfo : EIATTR_REGCOUNT
	.align		4
        /*0000*/ 	.byte	0x04, 0x2f
        /*0002*/ 	.short	(.L_16 - .L_15)
	.align		4
.L_15:
        /*0004*/ 	.word	index@(_ZN7cutlass13device_kernelINS_4fmha6kernel28FmhaKernelTmaWarpSpecializedINS1_10collective30FmhaMainloopTmaWarpSpecializedINS_6half_tEffN4cute5tupleIJNS7_1CILi128EEESA_NS9_ILi112EEEEEENS8_IJiNS9_ILi1EEENS8_IJiiEEEEEESF_SF_NS4_12CausalFusionEJNS2_6OptionILNS2_3TagE0ENS9_ILb1EEEEENSH_ILSI_2ESJ_EEEEENS4_15FmhaFwdEpilogueIS6_fNS8_IJNS9_ILi64EEESB_SA_EEEEENS2_23PersistentTileSchedulerEJSK_SL_EEEEEvNT_6ParamsE)
        /*0008*/ 	.word	0x000000a8


	//----- nvinfo : EIATTR_FRAME_SIZE
	.align		4
.L_16:
        /*000c*/ 	.byte	0x04, 0x11
        /*000e*/ 	.short	(.L_18 - .L_17)
	.align		4
.L_17:
        /*0010*/ 	.word	index@($__internal_0_$__cuda_sm20_rcp_rn_f32_slowpath)
        /*0014*/ 	.word	0x00000000


	//----- nvinfo : EIATTR_FRAME_SIZE
	.align		4
.L_18:
        /*0018*/ 	.byte	0x04, 0x11
        /*001a*/ 	.short	(.L_20 - .L_19)
	.align		4
.L_19:
        /*001c*/ 	.word	index@(_ZN7cutlass13device_kernelINS_4fmha6kernel28FmhaKernelTmaWarpSpecializedINS1_10collective30FmhaMainloopTmaWarpSpecializedINS_6half_tEffN4cute5tupleIJNS7_1CILi128EEESA_NS9_ILi112EEEEEENS8_IJiNS9_ILi1EEENS8_IJiiEEEEEESF_SF_NS4_12CausalFusionEJNS2_6OptionILNS2_3TagE0ENS9_ILb1EEEEENSH_ILSI_2ESJ_EEEEENS4_15FmhaFwdEpilogueIS6_fNS8_IJNS9_ILi64EEESB_SA_EEEEENS2_23PersistentTileSchedulerEJSK_SL_EEEEEvNT_6ParamsE)
        /*0020*/ 	.word	0x00000000


	//----- nvinfo : EIATTR_MIN_STACK_SIZE
	.align		4
.L_20:
        /*0024*/ 	.byte	0x04, 0x12
        /*0026*/ 	.short	(.L_22 - .L_21)
	.align		4
.L_21:
        /*0028*/ 	.word	index@(_ZN7cutlass13device_kernelINS_4fmha6kernel28FmhaKernelTmaWarpSpecializedINS1_10collective30FmhaMainloopTmaWarpSpecializedINS_6half_tEffN4cute5tupleIJNS7_1CILi128EEESA_NS9_ILi112EEEEEENS8_IJiNS9_ILi1EEENS8_IJiiEEEEEESF_SF_NS4_12CausalFusionEJNS2_6OptionILNS2_3TagE0ENS9_ILb1EEEEENSH_ILSI_2ESJ_EEEEENS4_15FmhaFwdEpilogueIS6_fNS8_IJNS9_ILi64EEESB_SA_EEEEENS2_23PersistentTileSchedulerEJSK_SL_EEEEEvNT_6ParamsE)
        /*002c*/ 	.word	0x00000000
.L_22:


//--------------------- .nv.compat                --------------------------
	.section	.nv.compat,"",@"SHT_CUDA_COMPAT_INFO"
	.align	4
        /*0000*/ 	.byte	0x02, 0x09, 0x01, 0x00, 0x02, 0x02, 0x04, 0x00, 0x02, 0x05, 0x05, 0x00, 0x03, 0x07, 0x01, 0x01
        /*0010*/ 	.byte	0x02, 0x03, 0x01, 0x00, 0x02, 0x06, 0x01, 0x00, 0x04, 0x0b, 0x08, 0x00, 0x00, 0x00, 0x00, 0x00
        /*0020*/ 	.byte	0x00, 0x00, 0x00, 0x00


//--------------------- .nv.info._ZN7cutlass13device_kernelINS_4fmha6kernel28FmhaKernelTmaWarpSpecializedINS1_10collective30FmhaMainloopTmaWarpSpecializedINS_6half_tEffN4cute5tupleIJNS7_1CILi128EEESA_NS9_ILi112EEEEEENS8_IJiNS9_ILi1EEENS8_IJiiEEEEEESF_SF_NS4_12CausalFusionEJNS2_6OptionILNS2_3TagE0ENS9_ILb1EEEEENSH_ILSI_2ESJ_EEEEENS4_15FmhaFwdEpilogueIS6_fNS8_IJNS9_ILi64EEESB_SA_EEEEENS2_23PersistentTileSchedulerEJSK_SL_EEEEEvNT_6ParamsE --------------------------
	.section	.nv.info._ZN7cutlass13device_kernelINS_4fmha6kernel28FmhaKernelTmaWarpSpecializedINS1_10collective30FmhaMainloopTmaWarpSpecializedINS_6half_tEffN4cute5tupleIJNS7_1CILi128EEESA_NS9_ILi112EEEEEENS8_IJiNS9_ILi1EEENS8_IJiiEEEEEESF_SF_NS4_12CausalFusionEJNS2_6OptionILNS2_3TagE0ENS9_ILb1EEEEENSH_ILSI_2ESJ_EEEEENS4_15FmhaFwdEpilogueIS6_fNS8_IJNS9_ILi64EEESB_SA_EEEEENS2_23PersistentTileSchedulerEJSK_SL_EEEEEvNT_6ParamsE,"",@"SHT_CUDA_INFO"
	.sectionflags	@""
	.align	4


	//----- nvinfo : EIATTR_CUDA_API_VERSION
	.align		4
        /*0000*/ 	.byte	0x04, 0x37
        /*0002*/ 	.short	(.L_24 - .L_23)
.L_23:
        /*0004*/ 	.word	0x00000082


	//----- nvinfo : EIATTR_KPARAM_INFO
	.align		4
.L_24:
        /*0008*/ 	.byte	0x04, 0x17
        /*000a*/ 	.short	(.L_26 - .L_25)
.L_25:
        /*000c*/ 	.word	0x00000000
        /*0010*/ 	.short	0x0000
        /*0012*/ 	.short	0x0070
        /*0014*/ 	.byte	0x00, 0xf0, 0x01, 0x20


	//----- nvinfo : EIATTR_SPARSE_MMA_MASK
	.align		4
.L_26:
        /*0018*/ 	.byte	0x03, 0x50
        /*001a*/ 	.short	0x0000


	//----- nvinfo : EIATTR_MAXREG_COUNT
	.align		4
        /*001c*/ 	.byte	0x03, 0x1b
        /*001e*/ 	.short	0x00a8


	//----- nvinfo : EIATTR_NUM_BARRIERS
	.align		4
        /*0020*/ 	.byte	0x02, 0x4c
        /*0022*/ 	.byte	0x02
	.zero		1


	//----- nvinfo : EIATTR_EXTERNS
	.align		4
        /*0024*/ 	.byte	0x04, 0x0f
        /*0026*/ 	.short	(.L_28 - .L_27)


	//   ....[0]....
	.align		4
.L_27:
        /*0028*/ 	.word	index@(__assertfail)


	//----- nvinfo : EIATTR_MERCURY_ISA_VERSION
	.align		4
.L_28:
        /*002c*/ 	.byte	0x03, 0x5f
        /*002e*/ 	.short	0x0101


	//----- nvinfo : EIATTR_INT_WARP_WIDE_INSTR_OFFSETS
	.align		4
        /*0030*/ 	.byte	0x04, 0x31
        /*0032*/ 	.short	(.L_30 - .L_29)


	//   ....[0]....
.L_29:
        /*0034*/ 	.word	0x00000760


	//   ....[1]....
        /*0038*/ 	.word	0x00000770


	//   ....[2]....
        /*003c*/ 	.word	0x00000780


	//   ....[3]....
        /*0040*/ 	.word	0x00000790


	//   ....[4]....
        /*0044*/ 	.word	0x00000800


	//   ....[5]....
        /*0048*/ 	.word	0x000009e0


	//   ....[6]....
        /*004c*/ 	.word	0x00000a90


	//----- nvinfo : EIATTR_COOP_GROUP_MASK_REGIDS
	.align		4
.L_30:
        /*0050*/ 	.byte	0x04, 0x29
        /*0052*/ 	.short	(.L_32 - .L_31)


	//   ....[0]....
.L_31:
        /*0054*/ 	.word	0xffffffff


	//   ....[1]....
        /*0058*/ 	.word	0xffffffff


	//   ....[2]....
        /*005c*/ 	.word	0xffffffff


	//   ....[3]....
        /*0060*/ 	.word	0xffffffff


	//   ....[4]....
        /*0064*/ 	.word	0xffffffff


	//   ....[5]....
        /*0068*/ 	.word	0xffffffff


	//   ....[6]....
        /*006c*/ 	.word	0xffffffff


	//   ....[7]....
        /*0070*/ 	.word	0xffffffff


	//   ....[8]....
        /*0074*/ 	.word	0xffffffff


	//   ....[9]....
        /*0078*/ 	.word	0xffffffff


	//   ....[10]....
        /*007c*/ 	.word	0xffffffff


	//   ....[11]....
        /*0080*/ 	.word	0xffffffff


	//   ....[12]....
        /*0084*/ 	.word	0xffffffff


	//   ....[13]....
        /*0088*/ 	.word	0xffffffff


	//   ....[14]....
        /*008c*/ 	.word	0xffffffff


	//   ....[15]....
        /*0090*/ 	.word	0xffffffff


	//   ....[16]....
        /*0094*/ 	.word	0xffffffff


	//   ....[17]....
        /*0098*/ 	.word	0xffffffff


	//   ....[18]....
        /*009c*/ 	.word	0xffffffff


	//   ....[19]....
        /*00a0*/ 	.word	0xffffffff


	//   ....[20]....
        /*00a4*/ 	.word	0xffffffff


	//   ....[21]....
        /*00a8*/ 	.word	0xffffffff


	//----- nvinfo : EIATTR_COOP_GROUP_INSTR_OFFSETS
	.align		4
.L_32:
        /*00ac*/ 	.byte	0x04, 0x28
        /*00ae*/ 	.short	(.L_34 - .L_33)


	//   ....[0]....
.L_33:
        /*00b0*/ 	.word	0x00000070


	//   ....[1]....
        /*00b4*/ 	.word	0x000000a0


	//   ....[2]....
        /*00b8*/ 	.word	0x000001d0


	//   ....[3]....
        /*00bc*/ 	.word	0x000003e0


	//   ....[4]....
        /*00c0*/ 	.word	0x000005a0


	//   ....[5]....
        /*00c4*/ 	.word	0x00000700


	//   ....[6]....
        /*00c8*/ 	.word	0x00002240


	//   ....[7]....
        /*00cc*/ 	.word	0x000022a0


	//   ....[8]....
        /*00d0*/ 	.word	0x00002b00


	//   ....[9]....
        /*00d4*/ 	.word	0x00002c10


	//   ....[10]....
        /*00d8*/ 	.word	0x00005b80


	//   ....[11]....
        /*00dc*/ 	.word	0x00005bb0


	//   ....[12]....
        /*00e0*/ 	.word	0x000064f0


	//   ....[13]....
        /*00e4*/ 	.word	0x00006620


	//   ....[14]....
        /*00e8*/ 	.word	0x00009f20


	//   ....[15]....
        /*00ec*/ 	.word	0x0000a020


	//   ....[16]....
        /*00f0*/ 	.word	0x0000ac50


	//   ....[17]....
        /*00f4*/ 	.word	0x0000ad80


	//   ....[18]....
        /*00f8*/ 	.word	0x0000dc70


	//   ....[19]....
        /*00fc*/ 	.word	0x0000dcb0


	//   ....[20]....
        /*0100*/ 	.word	0x0000dcf0


	//   ....[21]....
        /*0104*/ 	.word	0x0000dd10


	//----- nvinfo : EIATTR_REG_RECONFIG
	.align		4
.L_34:
        /*0108*/ 	.byte	0x01, 0x54
	.zero		2


	//----- nvinfo : EIATTR_SYSCALL_OFFSETS
	.align		4
        /*010c*/ 	.byte	0x04, 0x46
        /*010e*/ 	.short	(.L_36 - .L_35)


	//   ....[0]....
.L_35:
        /*0110*/ 	.word	0x0000e8c0


	//   ....[1]....
        /*0114*/ 	.word	0x0000ea20


	//----- nvinfo : EIATTR_MBARRIER_INSTR_OFFSETS
	.align		4
.L_36:
        /*0118*/ 	.byte	0x04, 0x39
        /*011a*/ 	.short	(.L_38 - .L_37)


	//   ....[0]....
.L_37:
        /*011c*/ 	.word	0x00000390
        /*0120*/ 	.word	0x000000ff
        /*0124*/ 	.word	0x0002c250
        /*0128*/ 	.short	0x0100
        /*012a*/ 	.byte	0x08
	.zero		1


	//   ....[1]....
        /*012c*/ 	.word	0x000003a0
        /*0130*/ 	.word	0x000000ff
        /*0134*/ 	.word	0x0002c260
        /*0138*/ 	.short	0x0100
        /*013a*/ 	.byte	0x08
	.zero		1


	//   ....[2]....
        /*013c*/ 	.word	0x000003b0
        /*0140*/ 	.word	0x000000ff
        /*0144*/ 	.word	0x0002c258
        /*0148*/ 	.short	0x0100
        /*014a*/ 	.byte	0x08
	.zero		1


	//   ....[3]....
        /*014c*/ 	.word	0x000003c0
        /*0150*/ 	.word	0x000000ff
        /*0154*/ 	.word	0x0002c268
        /*0158*/ 	.short	0x0100
        /*015a*/ 	.byte	0x08
	.zero		1


	//   ....[4]....
        /*015c*/ 	.word	0x000004f0
        /*0160*/ 	.word	0x000000ff
        /*0164*/ 	.word	0x0002c200
        /*0168*/ 	.short	0x0100
        /*016a*/ 	.byte	0x08
	.zero		1


	//   ....[5]....
        /*016c*/ 	.word	0x00000500
        /*0170*/ 	.word	0x000000ff
        /*0174*/ 	.word	0x0002c228
        /*0178*/ 	.short	0x0100
        /*017a*/ 	.byte	0x08
	.zero		1


	//   ....[6]....
        /*017c*/ 	.word	0x00000510
        /*0180*/ 	.word	0x000000ff
        /*0184*/ 	.word	0x0002c208
        /*0188*/ 	.short	0x0100
        /*018a*/ 	.byte	0x08
	.zero		1


	//   ....[7]....
        /*018c*/ 	.word	0x00000520
        /*0190*/ 	.word	0x000000ff
        /*0194*/ 	.word	0x0002c230
        /*0198*/ 	.short	0x0100
        /*019a*/ 	.byte	0x08
	.zero		1


	//   ....[8]....
        /*019c*/ 	.word	0x00000530
        /*01a0*/ 	.word	0x000000ff
        /*01a4*/ 	.word	0x0002c210
        /*01a8*/ 	.short	0x0100
        /*01aa*/ 	.byte	0x08
	.zero		1


	//   ....[9]....
        /*01ac*/ 	.word	0x00000540
        /*01b0*/ 	.word	0x000000ff
        /*01b4*/ 	.word	0x0002c238
        /*01b8*/ 	.short	0x0100
        /*01ba*/ 	.byte	0x08
	.zero		1


	//   ....[10]....
        /*01bc*/ 	.word	0x00000550
        /*01c0*/ 	.word	0x000000ff
        /*01c4*/ 	.word	0x0002c218
        /*01c8*/ 	.short	0x0100
        /*01ca*/ 	.byte	0x08
	.zero		1


	//   ....[11]....
        /*01cc*/ 	.word	0x00000560
        /*01d0*/ 	.word	0x000000ff
        /*01d4*/ 	.word	0x0002c240
        /*01d8*/ 	.short	0x0100
        /*01da*/ 	.byte	0x08
	.zero		1


	//   ....[12]....
        /*01dc*/ 	.word	0x00000570
        /*01e0*/ 	.word	0x000000ff
        /*01e4*/ 	.word	0x0002c220
        /*01e8*/ 	.short	0x0100
        /*01ea*/ 	.byte	0x08
	.zero		1


	//   ....[13]....
        /*01ec*/ 	.word	0x00000580
        /*01f0*/ 	.word	0x000000ff
        /*01f4*/ 	.word	0x0002c248
        /*01f8*/ 	.short	0x0100
        /*01fa*/ 	.byte	0x08
	.zero		1


	//   ....[14]....
        /*01fc*/ 	.word	0x000006b0
        /*0200*/ 	.word	0x000000ff
        /*0204*/ 	.word	0x0002c270
        /*0208*/ 	.short	0x0100
        /*020a*/ 	.byte	0x08
	.zero		1


	//   ....[15]....
        /*020c*/ 	.word	0x000006c0
        /*0210*/ 	.word	0x000000ff
        /*0214*/ 	.word	0x0002c280
        /*0218*/ 	.short	0x0100
        /*021a*/ 	.byte	0x08
	.zero		1


	//   ....[16]....
        /*021c*/ 	.word	0x000006d0
        /*0220*/ 	.word	0x000000ff
        /*0224*/ 	.word	0x0002c278
        /*0228*/ 	.short	0x0100
        /*022a*/ 	.byte	0x08
	.zero		1


	//   ....[17]....
        /*022c*/ 	.word	0x000006e0
        /*0230*/ 	.word	0x000000ff
        /*0234*/ 	.word	0x0002c288
        /*0238*/ 	.short	0x0100
        /*023a*/ 	.byte	0x08
	.zero		1


	//   ....[18]....
        /*023c*/ 	.word	0x00000820
        /*0240*/ 	.word	0x000000ff
        /*0244*/ 	.word	0x0002c290
        /*0248*/ 	.short	0x0100
        /*024a*/ 	.byte	0x06
	.zero		1


	//   ....[19]....
        /*024c*/ 	.word	0x00000830
        /*0250*/ 	.word	0x000000ff
        /*0254*/ 	.word	0x0002c298
        /*0258*/ 	.short	0x0100
        /*025a*/ 	.byte	0x06
	.zero		1


	//   ....[20]....
        /*025c*/ 	.word	0x00000840
        /*0260*/ 	.word	0x000000ff
        /*0264*/ 	.word	0x0002c2a0
        /*0268*/ 	.short	0x0100
        /*026a*/ 	.byte	0x06
	.zero		1


	//   ....[21]....
        /*026c*/ 	.word	0x00000850
        /*0270*/ 	.word	0x000000ff
        /*0274*/ 	.word	0x0002c2a8
        /*0278*/ 	.short	0x0100
        /*027a*/ 	.byte	0x06
	.zero		1


	//   ....[22]....
        /*027c*/ 	.word	0x00000950
        /*0280*/ 	.word	0x000000ff
        /*0284*/ 	.word	0x0002c2c0
        /*0288*/ 	.short	0x0100
        /*028a*/ 	.byte	0x08
	.zero		1


	//   ....[23]....
        /*028c*/ 	.word	0x00000960
        /*0290*/ 	.word	0x000000ff
        /*0294*/ 	.word	0x0002c2e0
        /*0298*/ 	.short	0x0100
        /*029a*/ 	.byte	0x08
	.zero		1


	//   ....[24]....
        /*029c*/ 	.word	0x00000970
        /*02a0*/ 	.word	0x000000ff
        /*02a4*/ 	.word	0x0002c2c8
        /*02a8*/ 	.short	0x0100
        /*02aa*/ 	.byte	0x08
	.zero		1


	//   ....[25]....
        /*02ac*/ 	.word	0x00000980
        /*02b0*/ 	.word	0x000000ff
        /*02b4*/ 	.word	0x0002c2e8
        /*02b8*/ 	.short	0x0100
        /*02ba*/ 	.byte	0x08
	.zero		1


	//   ....[26]....
        /*02bc*/ 	.word	0x00000990
        /*02c0*/ 	.word	0x000000ff
        /*02c4*/ 	.word	0x0002c2d0
        /*02c8*/ 	.short	0x0100
        /*02ca*/ 	.byte	0x08
	.zero		1


	//   ....[27]....
        /*02cc*/ 	.word	0x000009a0
        /*02d0*/ 	.word	0x000000ff
        /*02d4*/ 	.word	0x0002c2f0
        /*02d8*/ 	.short	0x0100
        /*02da*/ 	.byte	0x08
	.zero		1


	//   ....[28]....
        /*02dc*/ 	.word	0x000009b0
        /*02e0*/ 	.word	0x000000ff
        /*02e4*/ 	.word	0x0002c2d8
        /*02e8*/ 	.short	0x0100
        /*02ea*/ 	.byte	0x08
	.zero		1


	//   ....[29]....
        /*02ec*/ 	.word	0x000009c0
        /*02f0*/ 	.word	0x000000ff
        /*02f4*/ 	.word	0x0002c2f8
        /*02f8*/ 	.short	0x0100
        /*02fa*/ 	.byte	0x08
	.zero		1


	//   ....[30]....
        /*02fc*/ 	.word	0x00000ac0
        /*0300*/ 	.word	0x000000ff
        /*0304*/ 	.word	0x0002c2b0
        /*0308*/ 	.short	0x0100
        /*030a*/ 	.byte	0x06
	.zero		1


	//   ....[31]....
        /*030c*/ 	.word	0x000013b0
        /*0310*/ 	.word	0x000000ff
        /*0314*/ 	.word	0x0002c250
        /*0318*/ 	.short	0x010a
        /*031a*/ 	.byte	0x04
	.zero		1


	//   ....[32]....
        /*031c*/ 	.word	0x00001460
        /*0320*/ 	.word	0x000000ff
        /*0324*/ 	.word	0x0002c200
        /*0328*/ 	.short	0x010a
        /*032a*/ 	.byte	0x2f
	.zero		1


	//   ....[33]....
        /*032c*/ 	.word	0x00001480
        /*0330*/ 	.word	0x000000ff
        /*0334*/ 	.word	0xfffffff8
        /*0338*/ 	.short	0x010a
        /*033a*/ 	.byte	0x22
	.zero		1


	//   ....[34]....
        /*033c*/ 	.word	0x00003d90
        /*0340*/ 	.word	0x00000004
        /*0344*/ 	.word	0x00000000
        /*0348*/ 	.short	0x0101
        /*034a*/ 	.byte	0x35
	.zero		1


	//   ....[35]....
        /*034c*/ 	.word	0x00004020
        /*0350*/ 	.word	0x000000ff
        /*0354*/ 	.word	0x0002c200
        /*0358*/ 	.short	0x010a
        /*035a*/ 	.byte	0x06
	.zero		1


	//   ....[36]....
        /*035c*/ 	.word	0x00005540
        /*0360*/ 	.word	0x000000ff
        /*0364*/ 	.word	0x00000000
        /*0368*/ 	.short	0x0101
        /*036a*/ 	.byte	0x2f
	.zero		1


	//   ....[37]....
        /*036c*/ 	.word	0x00005670
        /*0370*/ 	.word	0x000000ff
        /*0374*/ 	.word	0x0002c200
        /*0378*/ 	.short	0x010a
        /*037a*/ 	.byte	0x06
	.zero		1


	//   ....[38]....
        /*037c*/ 	.word	0x00007760
        /*0380*/ 	.word	0x000000ff
        /*0384*/ 	.word	0x0002c200
        /*0388*/ 	.short	0x010a
        /*038a*/ 	.byte	0x06
	.zero		1


	//   ....[39]....
        /*038c*/ 	.word	0x00007ca0
        /*0390*/ 	.word	0x000000ff
        /*0394*/ 	.word	0x0002c200
        /*0398*/ 	.short	0x010a
        /*039a*/ 	.byte	0x06
	.zero		1


	//   ....[40]....
        /*039c*/ 	.word	0x000091b0
        /*03a0*/ 	.word	0x000000ff
        /*03a4*/ 	.word	0x00000000
        /*03a8*/ 	.short	0x0101
        /*03aa*/ 	.byte	0x06
	.zero		1


	//   ....[41]....
        /*03ac*/ 	.word	0x00009260
        /*03b0*/ 	.word	0x000000ff
        /*03b4*/ 	.word	0x00000000
        /*03b8*/ 	.short	0x0101
        /*03ba*/ 	.byte	0x06
	.zero		1


	//   ....[42]....
        /*03bc*/ 	.word	0x00009400
        /*03c0*/ 	.word	0x000000ff
        /*03c4*/ 	.word	0x0002c200
        /*03c8*/ 	.short	0x010a
        /*03ca*/ 	.byte	0x06
	.zero		1


	//   ....[43]....
        /*03cc*/ 	.word	0x0000bee0
        /*03d0*/ 	.word	0x000000ff
        /*03d4*/ 	.word	0x0002c200
        /*03d8*/ 	.short	0x010a
        /*03da*/ 	.byte	0x06
	.zero		1


	//   ....[44]....
        /*03dc*/ 	.word	0x0000c450
        /*03e0*/ 	.word	0x000000ff
        /*03e4*/ 	.word	0x0002c200
        /*03e8*/ 	.short	0x010a
        /*03ea*/ 	.byte	0x06
	.zero		1


	//   ....[45]....
        /*03ec*/ 	.word	0x0000d960
        /*03f0*/ 	.word	0x000000ff
        /*03f4*/ 	.word	0x00000000
        /*03f8*/ 	.short	0x0101
        /*03fa*/ 	.byte	0x06
	.zero		1


	//   ....[46]....
        /*03fc*/ 	.word	0x0000da10
        /*0400*/ 	.word	0x000000ff
        /*0404*/ 	.word	0x00000000
        /*0408*/ 	.short	0x0101
        /*040a*/ 	.byte	0x06
	.zero		1


	//   ....[47]....
        /*040c*/ 	.word	0x0000dbc0
        /*0410*/ 	.word	0x000000ff
        /*0414*/ 	.word	0x00000000
        /*0418*/ 	.short	0x0101
        /*041a*/ 	.byte	0x04
	.zero		1


	//   ....[48]....
        /*041c*/ 	.word	0x0000dc40
        /*0420*/ 	.word	0x000000ff
        /*0424*/ 	.word	0x00000000
        /*0428*/ 	.short	0x0101
        /*042a*/ 	.byte	0x23
	.zero		1


	//   ....[49]....
        /*042c*/ 	.word	0x0000e280
        /*0430*/ 	.word	0x000000ff
        /*0434*/ 	.word	0x00000008
        /*0438*/ 	.short	0x010a
        /*043a*/ 	.byte	0x22
	.zero		1


	//   ....[50]....
        /*043c*/ 	.word	0x0000fc40
        /*0440*/ 	.word	0x00000000
        /*0444*/ 	.word	0x0002c290
        /*0448*/ 	.short	0x0101
        /*044a*/ 	.byte	0x25
	.zero		1


	//   ....[51]....
        /*044c*/ 	.word	0x00010000
        /*0450*/ 	.word	0x00000007
        /*0454*/ 	.word	0x0002c260
        /*0458*/ 	.short	0x010a
        /*045a*/ 	.byte	0x3f
	.zero		1


	//   ....[52]....
        /*045c*/ 	.word	0x00010470
        /*0460*/ 	.word	0x00000007
        /*0464*/ 	.word	0x0002c2b0
        /*0468*/ 	.short	0x0101
        /*046a*/ 	.byte	0x3f
	.zero		1


	//   ....[53]....
        /*046c*/ 	.word	0x00010480
        /*0470*/ 	.word	0x00000007
        /*0474*/ 	.word	0x0002c2b0
        /*0478*/ 	.short	0x010a
        /*047a*/ 	.byte	0x3f
	.zero		1


	//   ....[54]....
        /*047c*/ 	.word	0x00010520
        /*0480*/ 	.word	0x00000004
        /*0484*/ 	.word	0x0002c260
        /*0488*/ 	.short	0x010a
        /*048a*/ 	.byte	0x3f
	.zero		1


	//   ....[55]....
        /*048c*/ 	.word	0x00010d30
        /*0490*/ 	.word	0x00000008
        /*0494*/ 	.word	0x0002c228
        /*0498*/ 	.short	0x010a
        /*049a*/ 	.byte	0x3f
	.zero		1


	//   ....[56]....
        /*049c*/ 	.word	0x00011180
        /*04a0*/ 	.word	0x00000005
        /*04a4*/ 	.word	0x0002c2b0
        /*04a8*/ 	.short	0x0101
        /*04aa*/ 	.byte	0x3f
	.zero		1


	//   ....[57]....
        /*04ac*/ 	.word	0x00011190
        /*04b0*/ 	.word	0x00000005
        /*04b4*/ 	.word	0x0002c2b0
        /*04b8*/ 	.short	0x010a
        /*04ba*/ 	.byte	0x3f
	.zero		1


	//   ....[58]....
        /*04bc*/ 	.word	0x00011240
        /*04c0*/ 	.word	0x00000007
        /*04c4*/ 	.word	0x0002c228
        /*04c8*/ 	.short	0x010a
        /*04ca*/ 	.byte	0x3f
	.zero		1


	//   ....[59]....
        /*04cc*/ 	.word	0x000116e0
        /*04d0*/ 	.word	0x00000007
        /*04d4*/ 	.word	0x0002c228
        /*04d8*/ 	.short	0x010a
        /*04da*/ 	.byte	0x3f
	.zero		1


	//   ....[60]....
        /*04dc*/ 	.word	0x00011b50
        /*04e0*/ 	.word	0x00000007
        /*04e4*/ 	.word	0x0002c228
        /*04e8*/ 	.short	0x010a
        /*04ea*/ 	.byte	0x3f
	.zero		1


	//   ....[61]....
        /*04ec*/ 	.word	0x00012010
        /*04f0*/ 	.word	0x00000003
        /*04f4*/ 	.word	0x0002c250
        /*04f8*/ 	.short	0x010a
        /*04fa*/ 	.byte	0x3f
	.zero		1


	//   ....[62]....
        /*04fc*/ 	.word	0x00012070
        /*0500*/ 	.word	0x00000005
        /*0504*/ 	.word	0x0002c200
        /*0508*/ 	.short	0x010a
        /*050a*/ 	.byte	0x3f
	.zero		1


	//   ....[63]....
        /*050c*/ 	.word	0x000120d0
        /*0510*/ 	.word	0x00000000
        /*0514*/ 	.word	0xfffffff8
        /*0518*/ 	.short	0x010a
        /*051a*/ 	.byte	0x3f
	.zero		1


	//   ....[64]....
        /*051c*/ 	.word	0x00012130
        /*0520*/ 	.word	0x00000009
        /*0524*/ 	.word	0x0002c200
        /*0528*/ 	.short	0x010a
        /*052a*/ 	.byte	0x3f
	.zero		1


	//   ....[65]....
        /*052c*/ 	.word	0x00012190
        /*0530*/ 	.word	0x00000006
        /*0534*/ 	.word	0x0002c200
        /*0538*/ 	.short	0x010a
        /*053a*/ 	.byte	0x3f
	.zero		1


	//   ....[66]....
        /*053c*/ 	.word	0x000121f0
        /*0540*/ 	.word	0x00000008
        /*0544*/ 	.word	0x0002c200
        /*0548*/ 	.short	0x010a
        /*054a*/ 	.byte	0x3f
	.zero		1


	//   ....[67]....
        /*054c*/ 	.word	0x00012250
        /*0550*/ 	.word	0x00000006
        /*0554*/ 	.word	0x0002c200
        /*0558*/ 	.short	0x010a
        /*055a*/ 	.byte	0x3f
	.zero		1


	//   ....[68]....
        /*055c*/ 	.word	0x000122b0
        /*0560*/ 	.word	0x00000008
        /*0564*/ 	.word	0x0002c200
        /*0568*/ 	.short	0x010a
        /*056a*/ 	.byte	0x3f
	.zero		1


	//   ....[69]....
        /*056c*/ 	.word	0x00012310
        /*0570*/ 	.word	0x00000003
        /*0574*/ 	.word	0x00000008
        /*0578*/ 	.short	0x010a
        /*057a*/ 	.byte	0x3f
	.zero		1


	//   ....[70]....
        /*057c*/ 	.word	0x000123e0
        /*0580*/ 	.word	0x00000007
        /*0584*/ 	.word	0x0002c260
        /*0588*/ 	.short	0x010a
        /*058a*/ 	.byte	0x3f
	.zero		1


	//   ....[71]....
        /*058c*/ 	.word	0x00012430
        /*0590*/ 	.word	0x00000007
        /*0594*/ 	.word	0x0002c2b0
        /*0598*/ 	.short	0x010a
        /*059a*/ 	.byte	0x3f
	.zero		1


	//   ....[72]....
        /*059c*/ 	.word	0x00012480
        /*05a0*/ 	.word	0x00000004
        /*05a4*/ 	.word	0x0002c260
        /*05a8*/ 	.short	0x010a
        /*05aa*/ 	.byte	0x3f
	.zero		1


	//   ....[73]....
        /*05ac*/ 	.word	0x00012550
        /*05b0*/ 	.word	0x00000008
        /*05b4*/ 	.word	0x0002c228
        /*05b8*/ 	.short	0x010a
        /*05ba*/ 	.byte	0x3f
	.zero		1


	//   ....[74]....
        /*05bc*/ 	.word	0x000125a0
        /*05c0*/ 	.word	0x00000005
        /*05c4*/ 	.word	0x0002c2b0
        /*05c8*/ 	.short	0x010a
        /*05ca*/ 	.byte	0x3f
	.zero		1


	//   ....[75]....
        /*05cc*/ 	.word	0x000125f0
        /*05d0*/ 	.word	0x00000007
        /*05d4*/ 	.word	0x0002c228
        /*05d8*/ 	.short	0x010a
        /*05da*/ 	.byte	0x3f
	.zero		1


	//   ....[76]....
        /*05dc*/ 	.word	0x00012640
        /*05e0*/ 	.word	0x00000007
        /*05e4*/ 	.word	0x0002c228
        /*05e8*/ 	.short	0x010a
        /*05ea*/ 	.byte	0x3f
	.zero		1


	//   ....[77]....
        /*05ec*/ 	.word	0x00012690
        /*05f0*/ 	.word	0x00000007
        /*05f4*/ 	.word	0x0002c228
        /*05f8*/ 	.short	0x010a
        /*05fa*/ 	.byte	0x3f
	.zero		1


	//----- nvinfo : EIATTR_NUM_MBARRIERS
	.align		4
.L_38:
        /*05fc*/ 	.byte	0x03, 0x38
        /*05fe*/ 	.short	0x001f


	//----- nvinfo : EIATTR_EXIT_INSTR_OFFSETS
	.align		4
        /*0600*/ 	.byte	0x04, 0x1c
        /*0602*/ 	.short	(.L_40 - .L_39)


	//   ....[0]....
.L_39:
        /*0604*/ 	.word	0x00000b20


	//   ....[1]....
        /*0608*/ 	.word	0x00000b90


	//   ....[2]....
        /*060c*/ 	.word	0x0000fc70


	//   ....[3]....
        /*0610*/ 	.word	0x0000fcd0


	//   ....[4]....
        /*0614*/ 	.word	0x0000fd00


	//   ....[5]....
        /*0618*/ 	.word	0x00010980


	//   ....[6]....
        /*061c*/ 	.word	0x000109b0


	//   ....[7]....
        /*0620*/ 	.word	0x00011ff0


	//----- nvinfo : EIATTR_MAX_THREADS
	.align		4
.L_40:
        /*0624*/ 	.byte	0x04, 0x05
        /*0626*/ 	.short	(.L_42 - .L_41)
.L_41:
        /*0628*/ 	.word	0x00000180
        /*062c*/ 	.word	0x00000001
        /*0630*/ 	.word	0x00000001


	//----- nvinfo : EIATTR_CRS_STACK_SIZE
	.align		4
.L_42:
        /*0634*/ 	.byte	0x04, 0x1e
        /*0636*/ 	.short	(.L_44 - .L_43)
.L_43:
        /*0638*/ 	.word	0x00000000


	//----- nvinfo : EIATTR_CBANK_PARAM_SIZE
	.align		4
.L_44:
        /*063c*/ 	.byte	0x03, 0x19
        /*063e*/ 	.short	0x0870


	//----- nvinfo : EIATTR_PARAM_CBANK
	.align		4
        /*0640*/ 	.byte	0x04, 0x0a
        /*0642*/ 	.short	(.L_46 - .L_45)
	.align		4
.L_45:
        /*0644*/ 	.word	index@(.nv.constant0._ZN7cutlass13device_kernelINS_4fmha6kernel28FmhaKernelTmaWarpSpecializedINS1_10collective30FmhaMainloopTmaWarpSpecializedINS_6half_tEffN4cute5tupleIJNS7_1CILi128EEESA_NS9_ILi112EEEEEENS8_IJiNS9_ILi1EEENS8_IJiiEEEEEESF_SF_NS4_12CausalFusionEJNS2_6OptionILNS2_3TagE0ENS9_ILb1EEEEENSH_ILSI_2ESJ_EEEEENS4_15FmhaFwdEpilogueIS6_fNS8_IJNS9_ILi64EEESB_SA_EEEEENS2_23PersistentTileSchedulerEJSK_SL_EEEEEvNT_6ParamsE)
        /*0648*/ 	.short	0x0210
        /*064a*/ 	.short	0x0870


	//----- nvinfo : EIATTR_SW_WAR
	.align		4
.L_46:
        /*064c*/ 	.byte	0x04, 0x36
        /*064e*/ 	.short	(.L_48 - .L_47)
.L_47:
        /*0650*/ 	.word	0x00000008
.L_48:


//--------------------- .nv.callgraph             --------------------------
	.section	.nv.callgraph,"",@"SHT_CUDA_CALLGRAPH"
	.align	4
	.sectionentsize	8
	.align		4
        /*0000*/ 	.word	0x00000000
	.align		4
        /*0004*/ 	.word	0xffffffff
	.align		4
        /*0008*/ 	.word	index@(_ZN7cutlass13device_kernelINS_4fmha6kernel28FmhaKernelTmaWarpSpecializedINS1_10collective30FmhaMainloopTmaWarpSpecializedINS_6half_tEffN4cute5tupleIJNS7_1CILi128EEESA_NS9_ILi112EEEEEENS8_IJiNS9_ILi1EEENS8_IJiiEEEEEESF_SF_NS4_12CausalFusionEJNS2_6OptionILNS2_3TagE0ENS9_ILb1EEEEENSH_ILSI_2ESJ_EEEEENS4_15FmhaFwdEpilogueIS6_fNS8_IJNS9_ILi64EEESB_SA_EEEEENS2_23PersistentTileSchedulerEJSK_SL_EEEEEvNT_6ParamsE)
	.align		4
        /*000c*/ 	.word	index@(__assertfail)
	.align		4
        /*0010*/ 	.word	0x00000000
	.align		4
        /*0014*/ 	.word	0xfffffffe
	.align		4
        /*0018*/ 	.word	0x00000000
	.align		4
        /*001c*/ 	.word	0xfffffffd
	.align		4
        /*0020*/ 	.word	0x00000000
	.align		4
        /*0024*/ 	.word	0xfffffffc


//--------------------- .nv.constant4             --------------------------
	.section	.nv.constant4,"a",@progbits
	.align	8
	.align		8
.nv.constant4:
        /*0000*/ 	.dword	__assertfail
	.align		8
        /*0008*/ 	.dword	__unnamed_1
	.align		8
        /*0010*/ 	.dword	__unnamed_2
	.align		8
        /*0018*/ 	.dword	_ZN39_INTERNAL_bf5dda61_4_k_cu_f684e9e6_30534cuda3std3__45__cpo5beginE
	.align		8
        /*0020*/ 	.dword	_ZN39_INTERNAL_bf5dda61_4_k_cu_f684e9e6_30534cuda3std3__45__cpo3endE
	.align		8
        /*0028*/ 	.dword	_ZN39_INTERNAL_bf5dda61_4_k_cu_f684e9e6_30534cuda3std3__45__cpo6cbeginE
	.align		8
        /*0030*/ 	.dword	_ZN39_INTERNAL_bf5dda61_4_k_cu_f684e9e6_30534cuda3std3__45__cpo4cendE
	.align		8
        /*0038*/ 	.dword	_ZN39_INTERNAL_bf5dda61_4_k_cu_f684e9e6_30534cuda3std3__441_GLOBAL__N__bf5dda61_4_k_cu_f684e9e6_30536ignoreE
	.align		8
        /*0040*/ 	.dword	_ZN39_INTERNAL_bf5dda61_4_k_cu_f684e9e6_30534cuda3std3__419piecewise_constructE
	.align		8
        /*0048*/ 	.dword	_ZN39_INTERNAL_bf5dda61_4_k_cu_f684e9e6_30534cuda3std3__48in_placeE
	.align		8
        /*0050*/ 	.dword	_ZN39_INTERNAL_bf5dda61_4_k_cu_f684e9e6_30534cuda3std6ranges3__45__cpo4swapE
	.align		8
        /*0058*/ 	.dword	_ZN39_INTERNAL_bf5dda61_4_k_cu_f684e9e6_30534cuda3std6ranges3__45__cpo9iter_moveE
	.align		8
        /*0060*/ 	.dword	_ZN39_INTERNAL_bf5dda61_4_k_cu_f684e9e6_30534cute7productE
	.align		8
        /*0068*/ 	.dword	_ZN39_INTERNAL_bf5dda61_4_k_cu_f684e9e6_30534cute1_E
	.align		8
        /*0070*/ 	.dword	$str$24
	.align		8
        /*0078*/ 	.dword	$str$25


//--------------------- .text._ZN7cutlass13device_kernelINS_4fmha6kernel28FmhaKernelTmaWarpSpecializedINS1_10collective30FmhaMainloopTmaWarpSpecializedINS_6half_tEffN4cute5tupleIJNS7_1CILi128EEESA_NS9_ILi112EEEEEENS8_IJiNS9_ILi1EEENS8_IJiiEEEEEESF_SF_NS4_12CausalFusionEJNS2_6OptionILNS2_3TagE0ENS9_ILb1EEEEENSH_ILSI_2ESJ_EEEEENS4_15FmhaFwdEpilogueIS6_fNS8_IJNS9_ILi64EEESB_SA_EEEEENS2_23PersistentTileSchedulerEJSK_SL_EEEEEvNT_6ParamsE --------------------------
	.section	.text._ZN7cutlass13device_kernelINS_4fmha6kernel28FmhaKernelTmaWarpSpecializedINS1_10collective30FmhaMainloopTmaWarpSpecializedINS_6half_tEffN4cute5tupleIJNS7_1CILi128EEESA_NS9_ILi112EEEEEENS8_IJiNS9_ILi1EEENS8_IJiiEEEEEESF_SF_NS4_12CausalFusionEJNS2_6OptionILNS2_3TagE0ENS9_ILb1EEEEENSH_ILSI_2ESJ_EEEEENS4_15FmhaFwdEpilogueIS6_fNS8_IJNS9_ILi64EEESB_SA_EEEEENS2_23PersistentTileSchedulerEJSK_SL_EEEEEvNT_6ParamsE,"ax",@progbits
	.align	128
.text._ZN7cutlass13device_kernelINS_4fmha6kernel28FmhaKernelTmaWarpSpecializedINS1_10collective30FmhaMainloopTmaWarpSpecializedINS_6half_tEffN4cute5tupleIJNS7_1CILi128EEESA_NS9_ILi112EEEEEENS8_IJiNS9_ILi1EEENS8_IJiiEEEEEESF_SF_NS4_12CausalFusionEJNS2_6OptionILNS2_3TagE0ENS9_ILb1EEEEENSH_ILSI_2ESJ_EEEEENS4_15FmhaFwdEpilogueIS6_fNS8_IJNS9_ILi64EEESB_SA_EEEEENS2_23PersistentTileSchedulerEJSK_SL_EEEEEvNT_6ParamsE:
        .type           _ZN7cutlass13device_kernelINS_4fmha6kernel28FmhaKernelTmaWarpSpecializedINS1_10collective30FmhaMainloopTmaWarpSpecializedINS_6half_tEffN4cute5tupleIJNS7_1CILi128EEESA_NS9_ILi112EEEEEENS8_IJiNS9_ILi1EEENS8_IJiiEEEEEESF_SF_NS4_12CausalFusionEJNS2_6OptionILNS2_3TagE0ENS9_ILb1EEEEENSH_ILSI_2ESJ_EEEEENS4_15FmhaFwdEpilogueIS6_fNS8_IJNS9_ILi64EEESB_SA_EEEEENS2_23PersistentTileSchedulerEJSK_SL_EEEEEvNT_6ParamsE,@function
        .size           _ZN7cutlass13device_kernelINS_4fmha6kernel28FmhaKernelTmaWarpSpecializedINS1_10collective30FmhaMainloopTmaWarpSpecializedINS_6half_tEffN4cute5tupleIJNS7_1CILi128EEESA_NS9_ILi112EEEEEENS8_IJiNS9_ILi1EEENS8_IJiiEEEEEESF_SF_NS4_12CausalFusionEJNS2_6OptionILNS2_3TagE0ENS9_ILb1EEEEENSH_ILSI_2ESJ_EEEEENS4_15FmhaFwdEpilogueIS6_fNS8_IJNS9_ILi64EEESB_SA_EEEEENS2_23PersistentTileSchedulerEJSK_SL_EEEEEvNT_6ParamsE,(.L_x_156 - _ZN7cutlass13device_kernelINS_4fmha6kernel28FmhaKernelTmaWarpSpecializedINS1_10collective30FmhaMainloopTmaWarpSpecializedINS_6half_tEffN4cute5tupleIJNS7_1CILi128EEESA_NS9_ILi112EEEEEENS8_IJiNS9_ILi1EEENS8_IJiiEEEEEESF_SF_NS4_12CausalFusionEJNS2_6OptionILNS2_3TagE0ENS9_ILb1EEEEENSH_ILSI_2ESJ_EEEEENS4_15FmhaFwdEpilogueIS6_fNS8_IJNS9_ILi64EEESB_SA_EEEEENS2_23PersistentTileSchedulerEJSK_SL_EEEEEvNT_6ParamsE)
        .other          _ZN7cutlass13device_kernelINS_4fmha6kernel28FmhaKernelTmaWarpSpecializedINS1_10collective30FmhaMainloopTmaWarpSpecializedINS_6half_tEffN4cute5tupleIJNS7_1CILi128EEESA_NS9_ILi112EEEEEENS8_IJiNS9_ILi1EEENS8_IJiiEEEEEESF_SF_NS4_12CausalFusionEJNS2_6OptionILNS2_3TagE0ENS9_ILb1EEEEENSH_ILSI_2ESJ_EEEEENS4_15FmhaFwdEpilogueIS6_fNS8_IJNS9_ILi64EEESB_SA_EEEEENS2_23PersistentTileSchedulerEJSK_SL_EEEEEvNT_6ParamsE,@"STO_CUDA_ENTRY STV_DEFAULT"
_ZN7cutlass13device_kernelINS_4fmha6kernel28FmhaKernelTmaWarpSpecializedINS1_10collective30FmhaMainloopTmaWarpSpecializedINS_6half_tEffN4cute5tupleIJNS7_1CILi128EEESA_NS9_ILi112EEEEEENS8_IJiNS9_ILi1EEENS8_IJiiEEEEEESF_SF_NS4_12CausalFusionEJNS2_6OptionILNS2_3TagE0ENS9_ILb1EEEEENSH_ILSI_2ESJ_EEEEENS4_15FmhaFwdEpilogueIS6_fNS8_IJNS9_ILi64EEESB_SA_EEEEENS2_23PersistentTileSchedulerEJSK_SL_EEEEEvNT_6ParamsE:
[----:B------:R-:W1:Y:S01]  /*0000*/  LDC R1, c[0x0][0x28] ;  /* 0x00000a00ff017b82 */ /* 0x000e620000000800 */
[----:B------:R-:W2:Y:S07]  /*0010*/  S2R R2, SR_TID.X ;  /* 0x0000000000027919 */ /* 0x000eae0000002100 */
[----:B------:R-:W3:Y:S01]  /*0020*/  S2UR UR6, SR_CTAID.X ;  /* 0x00000000000679c3 */ /* 0x000ee20000002500 */
[----:B------:R-:W-:Y:S01]  /*0030*/  ELECT P1, URZ, PT ;  /* 0x00000000003f782f */ /* 0x000fe20003820000 */
[----:B------:R-:W-:Y:S01]  /*0040*/  BSSY B0, `(.L_x_0) ;  /* 0x0000018000007945 */ /* 0x000fe20003800000 */
[----:B---3--:R-:W-:-:S02]  /*0050*/  MOV R17, UR6 ;  /* 0x0000000600117c02 */ /* 0x008fc40008000f00 */
[----:B--2---:R-:W-:-:S05]  /*0060*/  SHF.R.U32.HI R0, RZ, 0x5, R2 ;  /* 0x00000005ff007819 */ /* 0x004fca0000011602 */
[----:B------:R-:W2:Y:S02]  /*0070*/  SHFL.IDX PT, R3, R0, RZ, 0x1f ;  /* 0x00001fff00037589 */ /* 0x000ea400000e0000 */
[----:B--2---:R-:W-:Y:S02]  /*0080*/  R2UR UR4, R3 ;  /* 0x00000000030472ca */ /* 0x004fe400000e0000 */
[----:B------:R-:W-:-:S06]  /*0090*/  SHF.R.U32.HI R3, RZ, 0x7, R2 ;  /* 0x00000007ff037819 */ /* 0x000fcc0000011602 */
[----:B------:R-:W2:Y:S05]  /*00a0*/  SHFL.IDX PT, R3, R3, RZ, 0x1f ;  /* 0x00001fff03037589 */ /* 0x000eaa00000e0000 */
[----:B------:R-:W-:Y:S02]  /*00b0*/  USHF.R.S32.HI UR5, URZ, 0x1f, UR4 ;  /* 0x0000001f3f057899 */ /* 0x000fe40008011404 */
[----:B------:R-:W-:Y:S02]  /*00c0*/  ISETP.EQ.AND P2, PT, RZ, UR4, P1 ;  /* 0x00000004ff007c0c */ /* 0x000fe40008f42270 */
[----:B------:R-:W-:-:S04]  /*00d0*/  ULEA.HI UR5, UR5, UR4, URZ, 0x2 ;  /* 0x0000000405057291 */ /* 0x000fc8000f8f103f */
[----:B------:R-:W-:-:S04]  /*00e0*/  ULOP3.LUT UR5, UR5, 0xfffffffc, URZ, 0xc0, !UPT ;  /* 0xfffffffc05057892 */ /* 0x000fc8000f8ec03f */
[----:B------:R-:W-:-:S03]  /*00f0*/  UIADD3 UR5, UR4, -UR5, URZ ;  /* 0x8000000504057290 */ /* 0x000fc6000fffe03f */
[----:B-1----:R-:W-:Y:S09]  /*0100*/  @!P2 BRA `(.L_x_1) ;  /* 0x00000000002ca947 */ /* 0x002ff20003800000 */
[----:B------:R-:W-:Y:S02]  /*0110*/  ULDC.64 UR6, c[0x0][0x198] ;  /* 0x0000660000067ab9 */ /* 0x000fe40000000a00 */
[----:B------:R-:W-:Y:S02]  /*0120*/  UIADD3 UR8, UP0, UR6, 0xf0, URZ ;  /* 0x000000f006087890 */ /* 0x000fe4000ff1e03f */
[----:B------:R-:W-:Y:S02]  /*0130*/  UIADD3 UR10, UP1, UR6, 0x1f0, URZ ;  /* 0x000001f0060a7890 */ /* 0x000fe4000ff3e03f */
[----:B------:R-:W-:Y:S02]  /*0140*/  UIADD3 UR6, UP2, UR6, 0x2f0, URZ ;  /* 0x000002f006067890 */ /* 0x000fe4000ff5e03f */
[----:B------:R-:W-:Y:S02]  /*0150*/  UIADD3.X UR9, URZ, UR7, URZ, UP0, !UPT ;  /* 0x000000073f097290 */ /* 0x000fe400087fe43f */
[----:B------:R-:W-:-:S02]  /*0160*/  UIADD3.X UR11, URZ, UR7, URZ, UP1, !UPT ;  /* 0x000000073f0b7290 */ /* 0x000fc40008ffe43f */
[----:B------:R-:W-:-:S05]  /*0170*/  UIADD3.X UR7, URZ, UR7, URZ, UP2, !UPT ;  /* 0x000000073f077290 */ /* 0x000fca00097fe43f */
[----:B------:R1:W-:Y:S02]  /*0180*/  UTMACCTL.PF [UR8] ;  /* 0x00000000080079b9 */ /* 0x0003e40008040000 */
[----:B------:R1:W-:Y:S02]  /*0190*/  UTMACCTL.PF [UR10] ;  /* 0x000000000a0079b9 */ /* 0x0003e40008040000 */
[----:B------:R1:W-:Y:S02]  /*01a0*/  UTMACCTL.PF [UR6] ;  /* 0x00000000060079b9 */ /* 0x0003e40008040000 */
[----:B-1----:R-:W-:Y:S01]  /*01b0*/  NOP ;  /* 0x0000000000007918 */ /* 0x002fe20000000000 */
.L_x_1:
[----:B------:R-:W-:Y:S05]  /*01c0*/  BSYNC B0 ;  /* 0x0000000000007941 */ /* 0x000fea0003800000 */
.L_x_0:
[----:B------:R-:W1:Y:S01]  /*01d0*/  SHFL.IDX PT, R4, R0, RZ, 0x1f ;  /* 0x00001fff00047589 */ /* 0x000e6200000e0000 */
[----:B--2---:R-:W-:Y:S01]  /*01e0*/  R2UR UR46, R3 ;  /* 0x00000000032e72ca */ /* 0x004fe200000e0000 */
[----:B------:R-:W-:Y:S02]  /*01f0*/  UISETP.NE.AND UP0, UPT, UR5, 0x1, UPT ;  /* 0x000000010500788c */ /* 0x000fe4000bf05270 */
[----:B------:R-:W-:-:S10]  /*0200*/  UISETP.NE.AND UP1, UPT, UR5, 0x2, UPT ;  /* 0x000000020500788c */ /* 0x000fd4000bf25270 */
[----:B------:R-:W-:Y:S02]  /*0210*/  UIADD3 UR10, UR46, -0x1, URZ ;  /* 0xffffffff2e0a7890 */ /* 0x000fe4000fffe03f */
[----:B------:R-:W-:Y:S02]  /*0220*/  UISETP.EQ.AND UP2, UPT, UR46, URZ, !UP0 ;  /* 0x0000003f2e00728c */ /* 0x000fe4000c742270 */
[----:B------:R-:W-:Y:S02]  /*0230*/  UISETP.EQ.AND UP3, UPT, UR46, URZ, !UP1 ;  /* 0x0000003f2e00728c */ /* 0x000fe4000cf62270 */
[----:B------:R-:W-:Y:S02]  /*0240*/  UISETP.GE.U32.AND UP4, UPT, UR10, 0x4, UPT ;  /* 0x000000040a00788c */ /* 0x000fe4000bf86070 */
[----:B------:R-:W-:Y:S01]  /*0250*/  USEL UR45, URZ, 0x1, !UP2 ;  /* 0x000000013f2d7887 */ /* 0x000fe2000d000000 */
[----:B-1----:R-:W-:Y:S01]  /*0260*/  ISETP.NE.AND P0, PT, R4, RZ, PT ;  /* 0x000000ff0400720c */ /* 0x002fe20003f05270 */
[----:B------:R-:W-:Y:S01]  /*0270*/  USEL UR44, URZ, 0x1, !UP3 ;  /* 0x000000013f2c7887 */ /* 0x000fe2000d800000 */
[----:B------:R-:W-:Y:S01]  /*0280*/  IMAD.U32 R4, RZ, RZ, UR5 ;  /* 0x00000005ff047e24 */ /* 0x000fe2000f8e00ff */
[----:B------:R-:W-:-:S02]  /*0290*/  USEL UR45, UR45, 0x2, UP4 ;  /* 0x000000022d2d7887 */ /* 0x000fc4000a000000 */
[----:B------:R-:W-:-:S08]  /*02a0*/  USEL UR44, UR44, 0x2, UP4 ;  /* 0x000000022c2c7887 */ /* 0x000fd0000a000000 */
[----:B------:R-:W-:Y:S05]  /*02b0*/  @P0 BRA `(.L_x_2) ;  /* 0x0000000000480947 */ /* 0x000fea0003800000 */
[----:B------:R-:W1:Y:S01]  /*02c0*/  S2UR UR8, SR_CgaCtaId ;  /* 0x00000000000879c3 */ /* 0x000e620000008800 */
[----:B------:R-:W-:Y:S01]  /*02d0*/  UMOV UR4, 0x400 ;  /* 0x0000040000047882 */ /* 0x000fe20000000000 */
[----:B------:R-:W-:Y:S01]  /*02e0*/  UMOV UR5, 0x1 ;  /* 0x0000000100057882 */ /* 0x000fe20000000000 */
[----:B------:R-:W-:Y:S01]  /*02f0*/  UMOV UR6, 0x80 ;  /* 0x0000008000067882 */ /* 0x000fe20000000000 */
[----:B------:R-:W-:Y:S01]  /*0300*/  ELECT P0, URZ, PT ;  /* 0x00000000003f782f */ /* 0x000fe20003800000 */
[----:B------:R-:W-:-:S04]  /*0310*/  UIADD3 UR6, -UR6, 0x100000, URZ ;  /* 0x0010000006067890 */ /* 0x000fc8000fffe13f */
[----:B------:R-:W-:Y:S02]  /*0320*/  USHF.L.U32 UR7, UR6, 0xb, URZ ;  /* 0x0000000b06077899 */ /* 0x000fe4000800063f */
[----:B------:R-:W-:Y:S02]  /*0330*/  USHF.L.U32 UR6, UR6, 0x1, URZ ;  /* 0x0000000106067899 */ /* 0x000fe4000800063f */
[----:B-1----:R-:W-:Y:S02]  /*0340*/  ULEA UR8, UR8, UR4, 0x18 ;  /* 0x0000000408087291 */ /* 0x002fe4000f8ec03f */
[----:B------:R-:W-:-:S04]  /*0350*/  UIADD3 UR4, -UR5, 0x100000, URZ ;  /* 0x0010000005047890 */ /* 0x000fc8000fffe13f */
[----:B------:R-:W-:Y:S02]  /*0360*/  USHF.L.U32 UR5, UR4, 0xb, URZ ;  /* 0x0000000b04057899 */ /* 0x000fe4000800063f */
[----:B------:R-:W-:Y:S01]  /*0370*/  USHF.L.U32 UR4, UR4, 0x1, URZ ;  /* 0x0000000104047899 */ /* 0x000fe2000800063f */
[----:B------:R-:W1:Y:S11]  /*0380*/  FENCE.VIEW.ASYNC.S ;  /* 0x00000000000073c6 */ /* 0x000e760000000000 */
[----:B-1----:R1:W2:Y:S01]  /*0390*/  SYNCS.EXCH.64 URZ, [UR8+0x2c250], UR4 ;  /* 0x02c25004083f75b2 */ /* 0x0022a20008000100 */
[----:B------:R1:W3:Y:S01]  /*03a0*/  SYNCS.EXCH.64 URZ, [UR8+0x2c260], UR6 ;  /* 0x02c26006083f75b2 */ /* 0x0002e20008000100 */
[----:B------:R1:W4:Y:S01]  /*03b0*/  SYNCS.EXCH.64 URZ, [UR8+0x2c258], UR4 ;  /* 0x02c25804083f75b2 */ /* 0x0003220008000100 */
[----:B------:R1:W1:Y:S01]  /*03c0*/  SYNCS.EXCH.64 URZ, [UR8+0x2c268], UR6 ;  /* 0x02c26806083f75b2 */ /* 0x0002620008000100 */
[----:B------:R-:W-:Y:S01]  /*03d0*/  NOP ;  /* 0x0000000000007918 */ /* 0x000fe20000000000 */
.L_x_2:
[----:B------:R-:W5:Y:S01]  /*03e0*/  SHFL.IDX PT, R3, R0, RZ, 0x1f ;  /* 0x00001fff00037589 */ /* 0x000f6200000e0000 */
[----:B------:R-:W-:Y:S01]  /*03f0*/  NOP ;  /* 0x0000000000007918 */ /* 0x000fe20000000000 */
[----:B-----5:R-:W-:-:S13]  /*0400*/  ISETP.NE.AND P0, PT, R3, RZ, PT ;  /* 0x000000ff0300720c */ /* 0x020fda0003f05270 */
[----:B------:R-:W-:Y:S05]  /*0410*/  @P0 BRA `(.L_x_3) ;  /* 0x0000000000600947 */ /* 0x000fea0003800000 */
[----:B-1----:R-:W1:Y:S01]  /*0420*/  S2UR UR5, SR_CgaCtaId ;  /* 0x00000000000579c3 */ /* 0x002e620000008800 */
[----:B------:R-:W-:Y:S01]  /*0430*/  UMOV UR4, 0x400 ;  /* 0x0000040000047882 */ /* 0x000fe20000000000 */
[----:B------:R-:W-:Y:S01]  /*0440*/  UMOV UR6, 0x1 ;  /* 0x0000000100067882 */ /* 0x000fe20000000000 */
[----:B------:R-:W-:Y:S01]  /*0450*/  UMOV UR9, 0x100 ;  /* 0x0000010000097882 */ /* 0x000fe20000000000 */
[----:B------:R-:W-:-:S04]  /*0460*/  UIADD3 UR6, -UR6, 0x100000, URZ ;  /* 0x0010000006067890 */ /* 0x000fc8000fffe13f */
[----:B------:R-:W-:Y:S02]  /*0470*/  USHF.L.U32 UR7, UR6, 0xb, URZ ;  /* 0x0000000b06077899 */ /* 0x000fe4000800063f */
[----:B------:R-:W-:Y:S01]  /*0480*/  USHF.L.U32 UR6, UR6, 0x1, URZ ;  /* 0x0000000106067899 */ /* 0x000fe2000800063f */
[----:B------:R-:W-:Y:S01]  /*0490*/  ELECT P0, URZ, PT ;  /* 0x00000000003f782f */ /* 0x000fe20003800000 */
[----:B-1----:R-:W-:Y:S02]  /*04a0*/  ULEA UR8, UR5, UR4, 0x18 ;  /* 0x0000000405087291 */ /* 0x002fe4000f8ec03f */
[----:B------:R-:W-:-:S04]  /*04b0*/  UIADD3 UR4, -UR9, 0x100000, URZ ;  /* 0x0010000009047890 */ /* 0x000fc8000fffe13f */
[----:B------:R-:W-:Y:S02]  /*04c0*/  USHF.L.U32 UR5, UR4, 0xb, URZ ;  /* 0x0000000b04057899 */ /* 0x000fe4000800063f */
[----:B------:R-:W-:Y:S01]  /*04d0*/  USHF.L.U32 UR4, UR4, 0x1, URZ ;  /* 0x0000000104047899 */ /* 0x000fe2000800063f */
[----:B------:R-:W1:Y:S03]  /*04e0*/  FENCE.VIEW.ASYNC.S ;  /* 0x00000000000073c6 */ /* 0x000e660000000000 */
[----:B-1----:R1:W1:Y:S08]  /*04f0*/  SYNCS.EXCH.64 URZ, [UR8+0x2c200], UR6 ;  /* 0x02c20006083f75b2 */ /* 0x0022700008000100 */
[----:B------:R1:W1:Y:S01]  /*0500*/  SYNCS.EXCH.64 URZ, [UR8+0x2c228], UR4 ;  /* 0x02c22804083f75b2 */ /* 0x0002620008000100 */
        /* <DEDUP_REMOVED lines=8> */
[----:B------:R-:W-:Y:S01]  /*0590*/  NOP ;  /* 0x0000000000007918 */ /* 0x000fe20000000000 */
.L_x_3:
        /* <DEDUP_REMOVED lines=21> */
[----:B------:R-:W-:Y:S01]  /*06f0*/  NOP ;  /* 0x0000000000007918 */ /* 0x000fe20000000000 */
.L_x_4:
[----:B------:R-:W5:Y:S01]  /*0700*/  SHFL.IDX PT, R3, R0, RZ, 0x1f ;  /* 0x00001fff00037589 */ /* 0x000f6200000e0000 */
[----:B------:R-:W-:Y:S01]  /*0710*/  ELECT P0, URZ, PT ;  /* 0x00000000003f782f */ /* 0x000fe20003800000 */
[----:B------:R-:W-:Y:S01]  /*0720*/  NOP ;  /* 0x0000000000007918 */ /* 0x000fe20000000000 */
[----:B-1----:R-:W-:Y:S02]  /*0730*/  UMOV UR4, 0x80 ;  /* 0x0000008000047882 */ /* 0x002fe40000000000 */
[C---:B-----5:R-:W-:Y:S02]  /*0740*/  ISETP.NE.OR P0, PT, R3.reuse, RZ, !P0 ;  /* 0x000000ff0300720c */ /* 0x060fe40004705670 */
[----:B------:R-:W-:-:S11]  /*0750*/  ISETP.NE.AND P3, PT, R3, RZ, PT ;  /* 0x000000ff0300720c */ /* 0x000fd60003f65270 */
[----:B------:R-:W-:Y:S01]  /*0760*/  VOTEU.ALL UP2, P0 ;  /* 0x00000000003f7886 */ /* 0x000fe20000040000 */
[----:B------:R-:W-:Y:S01]  /*0770*/  VOTEU.ALL UP3, P0 ;  /* 0x00000000003f7886 */ /* 0x000fe20000060000 */
[----:B------:R-:W-:Y:S01]  /*0780*/  VOTEU.ALL UP4, P0 ;  /* 0x00000000003f7886 */ /* 0x000fe20000080000 */
[----:B------:R-:W-:Y:S02]  /*0790*/  VOTEU.ALL UP5, P0 ;  /* 0x00000000003f7886 */ /* 0x000fe400000a0000 */
[----:B------:R-:W1:Y:S01]  /*07a0*/  @!UP2 S2UR UR7, SR_CgaCtaId ;  /* 0x000000000007a9c3 */ /* 0x000e620000008800 */
[----:B------:R-:W-:Y:S01]  /*07b0*/  @!UP2 UMOV UR6, 0x400 ;  /* 0x000004000006a882 */ /* 0x000fe20000000000 */
[----:B------:R-:W-:-:S04]  /*07c0*/  @!UP2 UIADD3 UR4, -UR4, 0x100000, URZ ;  /* 0x001000000404a890 */ /* 0x000fc8000fffe13f */
[----:B------:R-:W-:Y:S02]  /*07d0*/  @!UP2 USHF.L.U32 UR5, UR4, 0xb, URZ ;  /* 0x0000000b0405a899 */ /* 0x000fe4000800063f */
[----:B------:R-:W-:Y:S02]  /*07e0*/  @!UP2 USHF.L.U32 UR4, UR4, 0x1, URZ ;  /* 0x000000010404a899 */ /* 0x000fe4000800063f */
[----:B-1----:R-:W-:Y:S01]  /*07f0*/  @!UP2 ULEA UR6, UR7, UR6, 0x18 ;  /* 0x000000060706a291 */ /* 0x002fe2000f8ec03f */
[----:B------:R-:W-:Y:S01]  /*0800*/  VOTEU.ALL UP2, P0 ;  /* 0x00000000003f7886 */ /* 0x000fe20000040000 */
[----:B------:R-:W1:Y:S10]  /*0810*/  FENCE.VIEW.ASYNC.S ;  /* 0x00000000000073c6 */ /* 0x000e740000000000 */
[----:B-1----:R1:W1:Y:S01]  /*0820*/  @!UP2 SYNCS.EXCH.64 URZ, [UR6+0x2c290], UR4 ;  /* 0x02c29004063fa5b2 */ /* 0x0022620008000100 */
[----:B------:R1:W1:Y:S01]  /*0830*/  @!UP3 SYNCS.EXCH.64 URZ, [UR6+0x2c298], UR4 ;  /* 0x02c29804063fb5b2 */ /* 0x0002620008000100 */
[----:B------:R1:W1:Y:S01]  /*0840*/  @!UP4 SYNCS.EXCH.64 URZ, [UR6+0x2c2a0], UR4 ;  /* 0x02c2a004063fc5b2 */ /* 0x0002620008000100 */
[----:B------:R1:W1:Y:S01]  /*0850*/  @!UP5 SYNCS.EXCH.64 URZ, [UR6+0x2c2a8], UR4 ;  /* 0x02c2a804063fd5b2 */ /* 0x0002620008000100 */
[----:B------:R-:W-:Y:S01]  /*0860*/  NOP ;  /* 0x0000000000007918 */ /* 0x000fe20000000000 */
[----:B------:R-:W-:Y:S05]  /*0870*/  @P3 BRA `(.L_x_5) ;  /* 0x0000000000583947 */ /* 0x000fea0003800000 */
[----:B-1----:R-:W1:Y:S01]  /*0880*/  S2UR UR5, SR_CgaCtaId ;  /* 0x00000000000579c3 */ /* 0x002e620000008800 */
[----:B------:R-:W-:Y:S01]  /*0890*/  UMOV UR4, 0x400 ;  /* 0x0000040000047882 */ /* 0x000fe20000000000 */
[----:B------:R-:W-:Y:S01]  /*08a0*/  UMOV UR6, 0x20 ;  /* 0x0000002000067882 */ /* 0x000fe20000000000 */
[----:B------:R-:W-:Y:S01]  /*08b0*/  UMOV UR7, 0x80 ;  /* 0x0000008000077882 */ /* 0x000fe20000000000 */
[----:B------:R-:W-:Y:S01]  /*08c0*/  ELECT P0, URZ, PT ;  /* 0x00000000003f782f */ /* 0x000fe20003800000 */
[----:B-1----:R-:W-:Y:S02]  /*08d0*/  ULEA UR8, UR5, UR4, 0x18 ;  /* 0x0000000405087291 */ /* 0x002fe4000f8ec03f */
[----:B------:R-:W-:-:S04]  /*08e0*/  UIADD3 UR4, -UR6, 0x100000, URZ ;  /* 0x0010000006047890 */ /* 0x000fc8000fffe13f */
[----:B------:R-:W-:Y:S02]  /*08f0*/  USHF.L.U32 UR5, UR4, 0xb, URZ ;  /* 0x0000000b04057899 */ /* 0x000fe4000800063f */
[----:B------:R-:W-:Y:S02]  /*0900*/  USHF.L.U32 UR4, UR4, 0x1, URZ ;  /* 0x0000000104047899 */ /* 0x000fe4000800063f */
        /* <DEDUP_REMOVED lines=13> */
.L_x_5:
[----:B------:R-:W-:Y:S01]  /*09e0*/  VOTEU.ANY UP2, P2 ;  /* 0x00000000003f7886 */ /* 0x000fe20001040100 */
[----:B-1----:R-:W-:Y:S01]  /*09f0*/  UMOV UR4, 0x40 ;  /* 0x0000004000047882 */ /* 0x002fe20000000000 */
[----:B------:R-:W-:Y:S01]  /*0a00*/  ISETP.NE.AND P3, PT, RZ, UR46, PT ;  /* 0x0000002eff007c0c */ /* 0x000fe2000bf65270 */
[----:B------:R-:W-:Y:S01]  /*0a10*/  NOP ;  /* 0x0000000000007918 */ /* 0x000fe20000000000 */
[----:B------:R-:W-:Y:S01]  /*0a20*/  ISETP.EQ.AND P0, PT, R4, 0x2, P1 ;  /* 0x000000020400780c */ /* 0x000fe20000f02270 */
[----:B------:R-:W1:Y:S01]  /*0a30*/  @UP2 S2UR UR7, SR_CgaCtaId ;  /* 0x00000000000729c3 */ /* 0x000e620000008800 */
[----:B------:R-:W-:Y:S01]  /*0a40*/  @UP2 UMOV UR6, 0x400 ;  /* 0x0000040000062882 */ /* 0x000fe20000000000 */
[----:B------:R-:W-:-:S04]  /*0a50*/  @UP2 UIADD3 UR4, -UR4, 0x100000, URZ ;  /* 0x0010000004042890 */ /* 0x000fc8000fffe13f */
[----:B------:R-:W-:Y:S02]  /*0a60*/  @UP2 USHF.L.U32 UR5, UR4, 0xb, URZ ;  /* 0x0000000b04052899 */ /* 0x000fe4000800063f */
[----:B------:R-:W-:Y:S02]  /*0a70*/  @UP2 USHF.L.U32 UR4, UR4, 0x1, URZ ;  /* 0x0000000104042899 */ /* 0x000fe4000800063f */
[----:B-1----:R-:W-:Y:S01]  /*0a80*/  @UP2 ULEA UR6, UR7, UR6, 0x18 ;  /* 0x0000000607062291 */ /* 0x002fe2000f8ec03f */
[----:B------:R-:W-:Y:S01]  /*0a90*/  VOTEU.ANY UP2, P2 ;  /* 0x00000000003f7886 */ /* 0x000fe20001040100 */
[----:B------:R-:W-:Y:S01]  /*0aa0*/  ISETP.EQ.AND P2, PT, R4, 0x1, P1 ;  /* 0x000000010400780c */ /* 0x000fe20000f42270 */
[----:B------:R-:W1:Y:S09]  /*0ab0*/  FENCE.VIEW.ASYNC.S ;  /* 0x00000000000073c6 */ /* 0x000e720000000000 */
[----:B-1----:R1:W2:Y:S01]  /*0ac0*/  @UP2 SYNCS.EXCH.64 URZ, [UR6+0x2c2b0], UR4 ;  /* 0x02c2b004063f25b2 */ /* 0x0022a20008000100 */
[----:B------:R-:W-:Y:S01]  /*0ad0*/  NOP ;  /* 0x0000000000007918 */ /* 0x000fe20000000000 */
[----:B--234-:R-:W-:Y:S06]  /*0ae0*/  BAR.SYNC.DEFER_BLOCKING 0x0 ;  /* 0x0000000000007b1d */ /* 0x01cfec0000010000 */
[----:B------:R-:W-:Y:S05]  /*0af0*/  @!P3 BRA `(.L_x_6) ;  /* 0x000000f00060b947 */ /* 0x000fea0003800000 */
[----:B------:R-:W-:-:S06]  /*0b00*/  UISETP.GT.U32.AND UP0, UPT, UR10, 0x3, UPT ;  /* 0x000000030a00788c */ /* 0x000fcc000bf04070 */
[----:B------:R-:W-:-:S13]  /*0b10*/  PLOP3.LUT P0, PT, PT, PT, UP0, 0x80, 0x0 ;  /* 0x000000000000781c */ /* 0x000fda0003f0f008 */
[----:B-1----:R-:W-:Y:S05]  /*0b20*/  @P0 EXIT ;  /* 0x000000000000094d */ /* 0x002fea0003800000 */
.L_x_7:
[----:B------:R-:W-:-:S08]  /*0b30*/  NOP ;  /* 0x0000000000007918 */ /* 0x000fd00000000000 */
[----:B------:R-:W1:Y:S02]  /*0b40*/  USETMAXREG.TRY_ALLOC.CTAPOOL UP0, 0xf0 ;  /* 0x000000f0000079c8 */ /* 0x000e640008000600 */
[----:B-1----:R-:W-:-:S13]  /*0b50*/  PLOP3.LUT P0, PT, PT, PT, UP0, 0x80, 0x0 ;  /* 0x000000000000781c */ /* 0x002fda0003f0f008 */
[----:B------:R-:W-:Y:S05]  /*0b60*/  @!P0 BRA `(.L_x_7) ;  /* 0xfffffffc00f08947 */ /* 0x000fea000383ffff */
[----:B------:R-:W-:Y:S02]  /*0b70*/  ULDC UR4, c[0x0][0xa00] ;  /* 0x0002800000047ab9 */ /* 0x000fe40000000800 */
[----:B------:R-:W-:-:S13]  /*0b80*/  ISETP.GE.AND P0, PT, R17, UR4, PT ;  /* 0x0000000411007c0c */ /* 0x000fda000bf06270 */
[----:B------:R-:W-:Y:S05]  /*0b90*/  @P0 EXIT ;  /* 0x000000000000094d */ /* 0x000fea0003800000 */
[----:B------:R-:W-:Y:S01]  /*0ba0*/  SHF.R.S32.HI R3, RZ, 0x1f, R2 ;  /* 0x0000001fff037819 */ /* 0x000fe20000011402 */
[----:B------:R-:W-:Y:S01]  /*0bb0*/  UISETP.NE.AND UP0, UPT, UR46, 0x1, UPT ;  /* 0x000000012e00788c */ /* 0x000fe2000bf05270 */
[----:B------:R-:W-:Y:S01]  /*0bc0*/  MOV R18, RZ ;  /* 0x000000ff00127202 */ /* 0x000fe20000000f00 */
[----:B------:R-:W-:Y:S01]  /*0bd0*/  ULOP3.LUT UR43, UR45, 0x1, URZ, 0xfc, !UPT ;  /* 0x000000012d2b7892 */ /* 0x000fe2000f8efc3f */
[-C--:B------:R-:W-:Y:S01]  /*0be0*/  LEA.HI R3, R3, R2.reuse, RZ, 0x7 ;  /* 0x0000000203037211 */ /* 0x080fe200078f38ff */
[----:B------:R-:W-:Y:S02]  /*0bf0*/  UP2UR UR4, UPR, URZ, 0x1 ;  /* 0x000000013f047883 */ /* 0x000fe40008000000 */
[----:B------:R-:W-:Y:S01]  /*0c00*/  USEL UR4, URZ, 0x1, UP0 ;  /* 0x000000013f047887 */ /* 0x000fe20008000000 */
[----:B------:R-:W-:Y:S01]  /*0c10*/  LOP3.LUT R3, R3, 0xffffff80, RZ, 0xc0, !PT ;  /* 0xffffff8003037812 */ /* 0x000fe200078ec0ff */
[----:B------:R-:W-:Y:S01]  /*0c20*/  ULDC.64 UR48, c[0x0][0x198] ;  /* 0x0000660000307ab9 */ /* 0x000fe20000000a00 */
[----:B------:R-:W-:Y:S01]  /*0c30*/  UMOV UR42, URZ ;  /* 0x0000003f002a7c82 */ /* 0x000fe20008000000 */
[----:B------:R-:W-:Y:S01]  /*0c40*/  UMOV UR41, URZ ;  /* 0x0000003f00297c82 */ /* 0x000fe20008000000 */
[----:B------:R-:W-:Y:S01]  /*0c50*/  IADD3 R3, -R3, R2, RZ ;  /* 0x0000000203037210 */ /* 0x000fe20007ffe1ff */
[----:B------:R-:W-:Y:S01]  /*0c60*/  IMAD.U32 R19, RZ, RZ, UR4 ;  /* 0x00000004ff137e24 */ /* 0x000fe2000f8e00ff */
[----:B------:R-:W-:Y:S01]  /*0c70*/  UMOV UR52, URZ ;  /* 0x0000003f00347c82 */ /* 0x000fe20008000000 */
[----:B------:R-:W-:Y:S01]  /*0c80*/  ULDC.64 UR50, c[0x0][0x208] ;  /* 0x0000820000327ab9 */ /* 0x000fe20000000a00 */
[----:B------:R-:W-:-:S04]  /*0c90*/  SHF.R.S32.HI R0, RZ, 0x1f, R3 ;  /* 0x0000001fff007819 */ /* 0x000fc80000011403 */
[CC--:B------:R-:W-:Y:S02]  /*0ca0*/  LEA.HI R4, R0.reuse, R3.reuse, RZ, 0x2 ;  /* 0x0000000300047211 */ /* 0x0c0fe400078f10ff */
[----:B------:R-:W-:Y:S02]  /*0cb0*/  LEA.HI R0, R0, R3, RZ, 0x5 ;  /* 0x0000000300007211 */ /* 0x000fe400078f28ff */
[--C-:B------:R-:W-:Y:S02]  /*0cc0*/  SHF.R.S32.HI R5, RZ, 0x2, R4.reuse ;  /* 0x00000002ff057819 */ /* 0x100fe40000011404 */
[----:B------:R-:W-:Y:S02]  /*0cd0*/  SHF.R.S32.HI R6, RZ, 0x1f, R4 ;  /* 0x0000001fff067819 */ /* 0x000fe40000011404 */
[----:B------:R-:W-:Y:S02]  /*0ce0*/  LOP3.LUT R4, R4, 0x7ffffffc, RZ, 0xc0, !PT ;  /* 0x7ffffffc04047812 */ /* 0x000fe400078ec0ff */
[----:B------:R-:W-:-:S02]  /*0cf0*/  LEA.HI R6, R6, R5, RZ, 0x3 ;  /* 0x0000000506067211 */ /* 0x000fc400078f18ff */
[----:B------:R-:W-:Y:S02]  /*0d00*/  SHF.R.S32.HI R0, RZ, 0x5, R0 ;  /* 0x00000005ff007819 */ /* 0x000fe40000011400 */
[----:B------:R-:W-:Y:S02]  /*0d10*/  LOP3.LUT R6, R6, 0xfffffff8, RZ, 0xc0, !PT ;  /* 0xfffffff806067812 */ /* 0x000fe400078ec0ff */
[----:B------:R-:W-:-:S03]  /*0d20*/  IADD3 R4, R3, -R4, RZ ;  /* 0x8000000403047210 */ /* 0x000fc60007ffe0ff */
[----:B------:R-:W-:Y:S01]  /*0d30*/  IMAD.IADD R5, R5, 0x1, -R6 ;  /* 0x0000000105057824 */ /* 0x000fe200078e0a06 */
[----:B------:R-:W-:-:S03]  /*0d40*/  SHF.L.U32 R23, R4, 0x1, RZ ;  /* 0x0000000104177819 */ /* 0x000fc600000006ff */
[----:B------:R-:W-:-:S07]  /*0d50*/  IMAD R22, R0, 0x10, R5 ;  /* 0x0000001000167824 */ /* 0x000fce00078e0205 */
.L_x_85:
[----:B------:R-:W-:Y:S01]  /*0d60*/  ULDC UR8, c[0x0][0xa04] ;  /* 0x0002810000087ab9 */ /* 0x000fe20000000800 */
[----:B------:R-:W-:Y:S01]  /*0d70*/  R2UR UR40, R17 ;  /* 0x00000000112872ca */ /* 0x000fe200000e0000 */
[----:B------:R-:W-:Y:S01]  /*0d80*/  UISETP.NE.AND UP0, UPT, UR8, 0x1, UPT ;  /* 0x000000010800788c */ /* 0x000fe2000bf05270 */
[----:B------:R-:W-:Y:S01]  /*0d90*/  ULDC UR4, c[0x0][0xa10] ;  /* 0x0002840000047ab9 */ /* 0x000fe20000000800 */
[----:B------:R-:W-:Y:S01]  /*0da0*/  ULDC UR36, c[0x0][0xa1c] ;  /* 0x0002870000247ab9 */ /* 0x000fe20000000800 */
[----:B------:R-:W-:Y:S02]  /*0db0*/  UISETP.NE.AND UP1, UPT, UR4, 0x1, UPT ;  /* 0x000000010400788c */ /* 0x000fe4000bf25270 */
[----:B------:R-:W-:-:S06]  /*0dc0*/  UISETP.NE.AND UP2, UPT, UR46, 0x1, UPT ;  /* 0x000000012e00788c */ /* 0x000fcc000bf45270 */
[----:B------:R-:W-:Y:S01]  /*0dd0*/  @UP0 ULDC.64 UR6, c[0x0][0xa08] ;  /* 0x0002820000060ab9 */ /* 0x000fe20000000a00 */
[----:B------:R-:W-:Y:S01]  /*0de0*/  PLOP3.LUT P0, PT, PT, PT, UP2, 0x80, 0x0 ;  /* 0x000000000000781c */ /* 0x000fe20003f0f028 */
[----:B------:R-:W-:-:S03]  /*0df0*/  UIMAD.WIDE.U32 UR4, UR40, UR6, URZ ;  /* 0x00000006280472a5 */ /* 0x000fc6000f8e003f */
[----:B------:R-:W-:Y:S01]  /*0e00*/  @UP1 ULDC UR6, c[0x0][0xa18] ;  /* 0x0002860000061ab9 */ /* 0x000fe20000000800 */
[----:B------:R-:W-:Y:S02]  /*0e10*/  @UP0 USHF.R.U32.HI UR40, URZ, UR7, UR5 ;  /* 0x000000073f280299 */ /* 0x000fe40008011605 */
[----:B------:R-:W-:Y:S01]  /*0e20*/  UISETP.NE.AND UP0, UPT, UR36, 0x1, UPT ;  /* 0x000000012400788c */ /* 0x000fe2000bf05270 */
[----:B------:R-:W-:Y:S02]  /*0e30*/  @UP1 ULDC UR4, c[0x0][0xa14] ;  /* 0x0002850000041ab9 */ /* 0x000fe40000000800 */
[----:B------:R-:W-:Y:S02]  /*0e40*/  UIMAD.WIDE.U32 UR4, UR40, UR4, URZ ;  /* 0x00000004280472a5 */ /* 0x000fe4000f8e003f */
[----:B------:R-:W-:Y:S01]  /*0e50*/  IMAD R0, RZ, RZ, -UR40 ;  /* 0x80000028ff007e24 */ /* 0x000fe2000f8e02ff */
[----:B------:R-:W-:Y:S01]  /*0e60*/  UMOV UR39, UR40 ;  /* 0x0000002800277c82 */ /* 0x000fe20008000000 */
[----:B------:R-:W-:-:S02]  /*0e70*/  @UP1 USHF.R.U32.HI UR39, URZ, UR6, UR5 ;  /* 0x000000063f271299 */ /* 0x000fc40008011605 */
[----:B------:R-:W-:Y:S02]  /*0e80*/  IMAD R0, R0, UR8, R17 ;  /* 0x0000000800007c24 */ /* 0x000fe4000f8e0211 */
[----:B------:R-:W-:Y:S02]  /*0e90*/  @UP0 ULDC.64 UR6, c[0x0][0xa20] ;  /* 0x0002880000060ab9 */ /* 0x000fe40000000a00 */
[----:B------:R-:W-:-:S03]  /*0ea0*/  UIMAD.WIDE.U32 UR4, UR39, UR6, URZ ;  /* 0x00000006270472a5 */ /* 0x000fc6000f8e003f */
[----:B------:R-:W-:Y:S01]  /*0eb0*/  UMOV UR6, UR39 ;  /* 0x0000002700067c82 */ /* 0x000fe20008000000 */
[----:B------:R-:W-:-:S04]  /*0ec0*/  @UP0 USHF.R.U32.HI UR6, URZ, UR7, UR5 ;  /* 0x000000073f060299 */ /* 0x000fc80008011605 */
[----:B------:R-:W-:-:S04]  /*0ed0*/  UIADD3 UR4, -UR6, URZ, URZ ;  /* 0x0000003f06047290 */ /* 0x000fc8000fffe13f */
[----:B------:R-:W-:Y:S01]  /*0ee0*/  UIMAD UR36, UR36, UR4, UR39 ;  /* 0x00000004242472a4 */ /* 0x000fe2000f8e0227 */
[----:B--234-:R-:W-:Y:S11]  /*0ef0*/  @!P0 BRA `(.L_x_8) ;  /* 0x0000000000688947 */ /* 0x01cff60003800000 */
[----:B------:R-:W-:-:S06]  /*0f00*/  UISETP.NE.AND UP0, UPT, UR46, 0x2, UPT ;  /* 0x000000022e00788c */ /* 0x000fcc000bf05270 */
[----:B------:R-:W-:-:S13]  /*0f10*/  PLOP3.LUT P1, PT, PT, PT, UP0, 0x80, 0x0 ;  /* 0x000000000000781c */ /* 0x000fda0003f2f008 */
[----:B------:R-:W-:Y:S05]  /*0f20*/  @!P1 BRA `(.L_x_9) ;  /* 0x0000000000449947 */ /* 0x000fea0003800000 */
[----:B------:R-:W-:-:S06]  /*0f30*/  UISETP.NE.AND UP0, UPT, UR46, 0x3, UPT ;  /* 0x000000032e00788c */ /* 0x000fcc000bf05270 */
[----:B------:R-:W-:-:S13]  /*0f40*/  PLOP3.LUT P1, PT, PT, PT, UP0, 0x80, 0x0 ;  /* 0x000000000000781c */ /* 0x000fda0003f2f008 */
[----:B------:R-:W-:Y:S05]  /*0f50*/  @!P1 BRA `(.L_x_10) ;  /* 0x0000000000249947 */ /* 0x000fea0003800000 */
[----:B------:R-:W-:-:S06]  /*0f60*/  UISETP.NE.AND UP0, UPT, UR46, 0x4, UPT ;  /* 0x000000042e00788c */ /* 0x000fcc000bf05270 */
[----:B------:R-:W-:-:S13]  /*0f70*/  PLOP3.LUT P1, PT, PT, PT, UP0, 0x80, 0x0 ;  /* 0x000000000000781c */ /* 0x000fda0003f2f008 */
[----:B------:R-:W-:Y:S05]  /*0f80*/  @P1 BRA `(.L_x_11) ;  /* 0x0000000000541947 */ /* 0x000fea0003800000 */
[----:B------:R-:W-:Y:S02]  /*0f90*/  UIADD3 UR4, UR42, -0x1, URZ ;  /* 0xffffffff2a047890 */ /* 0x000fe4000fffe03f */
[----:B------:R-:W-:Y:S02]  /*0fa0*/  ULOP3.LUT UR42, UR42, 0x1, URZ, 0xc, !UPT ;  /* 0x000000012a2a7892 */ /* 0x000fe4000f8e0c3f */
[----:B------:R-:W-:-:S04]  /*0fb0*/  ULOP3.LUT UR4, UR4, 0x2, URZ, 0xc0, !UPT ;  /* 0x0000000204047892 */ /* 0x000fc8000f8ec03f */
[----:B------:R-:W-:-:S04]  /*0fc0*/  USHF.R.U32.HI UR4, URZ, 0x1, UR4 ;  /* 0x000000013f047899 */ /* 0x000fc80008011604 */
[----:B------:R-:W-:Y:S01]  /*0fd0*/  ULOP3.LUT UR41, UR41, UR4, URZ, 0x3c, !UPT ;  /* 0x0000000429297292 */ /* 0x000fe2000f8e3c3f */
[----:B------:R-:W-:Y:S11]  /*0fe0*/  BRA `(.L_x_11) ;  /* 0x00000000003c7947 */ /* 0x000ff60003800000 */
.L_x_10:
[----:B------:R-:W-:Y:S02]  /*0ff0*/  ULOP3.LUT UP0, URZ, UR42, 0x2, URZ, 0xc0, !UPT ;  /* 0x000000022a3f7892 */ /* 0x000fe4000f80c03f */
[----:B------:R-:W-:Y:S02]  /*1000*/  ULOP3.LUT UR42, UR42, 0x1, URZ, 0xc0, !UPT ;  /* 0x000000012a2a7892 */ /* 0x000fe4000f8ec03f */
[----:B------:R-:W-:-:S04]  /*1010*/  USEL UR4, URZ, 0x1, UP0 ;  /* 0x000000013f047887 */ /* 0x000fc80008000000 */
[----:B------:R-:W-:Y:S01]  /*1020*/  ULOP3.LUT UR41, UR41, UR4, URZ, 0x3c, !UPT ;  /* 0x0000000429297292 */ /* 0x000fe2000f8e3c3f */
[----:B------:R-:W-:Y:S11]  /*1030*/  BRA `(.L_x_11) ;  /* 0x0000000000287947 */ /* 0x000ff60003800000 */
.L_x_9:
[----:B------:R-:W-:Y:S02]  /*1040*/  UIADD3 UR4, UR42, 0x1, URZ ;  /* 0x000000012a047890 */ /* 0x000fe4000fffe03f */
[----:B------:R-:W-:Y:S02]  /*1050*/  ULOP3.LUT UR42, UR42, 0x1, URZ, 0xc, !UPT ;  /* 0x000000012a2a7892 */ /* 0x000fe4000f8e0c3f */
[----:B------:R-:W-:-:S04]  /*1060*/  UISETP.GT.U32.AND UP0, UPT, UR4, 0x1, UPT ;  /* 0x000000010400788c */ /* 0x000fc8000bf04070 */
[----:B------:R-:W-:-:S04]  /*1070*/  USEL UR4, URZ, 0x1, !UP0 ;  /* 0x000000013f047887 */ /* 0x000fc8000c000000 */
[----:B------:R-:W-:Y:S01]  /*1080*/  ULOP3.LUT UR41, UR41, UR4, URZ, 0x3c, !UPT ;  /* 0x0000000429297292 */ /* 0x000fe2000f8e3c3f */
[----:B------:R-:W-:Y:S11]  /*1090*/  BRA `(.L_x_11) ;  /* 0x0000000000107947 */ /* 0x000ff60003800000 */
.L_x_8:
[----:B------:R-:W-:Y:S02]  /*10a0*/  UISETP.GT.U32.AND UP0, UPT, UR42, 0x1, UPT ;  /* 0x000000012a00788c */ /* 0x000fe4000bf04070 */
[----:B------:R-:W-:Y:S02]  /*10b0*/  ULOP3.LUT UR42, UR42, 0x1, URZ, 0xc0, !UPT ;  /* 0x000000012a2a7892 */ /* 0x000fe4000f8ec03f */
[----:B------:R-:W-:-:S04]  /*10c0*/  USEL UR4, URZ, 0x1, !UP0 ;  /* 0x000000013f047887 */ /* 0x000fc8000c000000 */
[----:B------:R-:W-:-:S12]  /*10d0*/  ULOP3.LUT UR41, UR41, UR4, URZ, 0x3c, !UPT ;  /* 0x0000000429297292 */ /* 0x000fd8000f8e3c3f */
.L_x_11:
[----:B------:R-:W-:Y:S05]  /*10e0*/  @!P0 BRA `(.L_x_12) ;  /* 0x00000000004c8947 */ /* 0x000fea0003800000 */
[----:B------:R-:W-:-:S06]  /*10f0*/  UISETP.NE.AND UP0, UPT, UR46, 0x2, UPT ;  /* 0x000000022e00788c */ /* 0x000fcc000bf05270 */
[----:B------:R-:W-:-:S13]  /*1100*/  PLOP3.LUT P0, PT, PT, PT, UP0, 0x80, 0x0 ;  /* 0x000000000000781c */ /* 0x000fda0003f0f008 */
[----:B------:R-:W-:Y:S05]  /*1110*/  @!P0 BRA `(.L_x_13) ;  /* 0x0000000000348947 */ /* 0x000fea0003800000 */
[----:B------:R-:W-:-:S06]  /*1120*/  UISETP.NE.AND UP0, UPT, UR46, 0x3, UPT ;  /* 0x000000032e00788c */ /* 0x000fcc000bf05270 */
[----:B------:R-:W-:-:S13]  /*1130*/  PLOP3.LUT P0, PT, PT, PT, UP0, 0x80, 0x0 ;  /* 0x000000000000781c */ /* 0x000fda0003f0f008 */
[----:B------:R-:W-:Y:S05]  /*1140*/  @!P0 BRA `(.L_x_14) ;  /* 0x00000000001c8947 */ /* 0x000fea0003800000 */
[----:B------:R-:W-:Y:S01]  /*1150*/  UISETP.NE.AND UP0, UPT, UR46, 0x4, UPT ;  /* 0x000000042e00788c */ /* 0x000fe2000bf05270 */
[----:B------:R-:W-:-:S05]  /*1160*/  R2UR UR38, R0 ;  /* 0x00000000002672ca */ /* 0x000fca00000e0000 */
[----:B------:R-:W-:-:S13]  /*1170*/  PLOP3.LUT P0, PT, PT, PT, UP0, 0x80, 0x0 ;  /* 0x000000000000781c */ /* 0x000fda0003f0f008 */
[----:B------:R-:W-:Y:S05]  /*1180*/  @P0 BRA `(.L_x_15) ;  /* 0x00000000002c0947 */ /* 0x000fea0003800000 */
[----:B------:R-:W-:-:S04]  /*1190*/  LEA R3, R0, 0x3, 0x1 ;  /* 0x0000000300037811 */ /* 0x000fc800078e08ff */
[----:B------:R-:W-:Y:S01]  /*11a0*/  R2UR UR38, R3 ;  /* 0x00000000032672ca */ /* 0x000fe200000e0000 */
[----:B------:R-:W-:-:S14]  /*11b0*/  BRA `(.L_x_15) ;  /* 0x0000000000207947 */ /* 0x000fdc0003800000 */
.L_x_14:
[----:B------:R-:W-:-:S04]  /*11c0*/  LEA R3, R0, 0x2, 0x1 ;  /* 0x0000000200037811 */ /* 0x000fc800078e08ff */
[----:B------:R-:W-:Y:S01]  /*11d0*/  R2UR UR38, R3 ;  /* 0x00000000032672ca */ /* 0x000fe200000e0000 */
[----:B------:R-:W-:-:S14]  /*11e0*/  BRA `(.L_x_15) ;  /* 0x0000000000147947 */ /* 0x000fdc0003800000 */
.L_x_13:
[----:B------:R-:W-:-:S04]  /*11f0*/  LEA R3, R0, 0x1, 0x1 ;  /* 0x0000000100037811 */ /* 0x000fc800078e08ff */
[----:B------:R-:W-:Y:S01]  /*1200*/  R2UR UR38, R3 ;  /* 0x00000000032672ca */ /* 0x000fe200000e0000 */
[----:B------:R-:W-:-:S14]  /*1210*/  BRA `(.L_x_15) ;  /* 0x0000000000087947 */ /* 0x000fdc0003800000 */
.L_x_12:
[----:B------:R-:W-:-:S04]  /*1220*/  SHF.L.U32 R3, R0, 0x1, RZ ;  /* 0x0000000100037819 */ /* 0x000fc800000006ff */
[----:B------:R-:W-:-:S15]  /*1230*/  R2UR UR38, R3 ;  /* 0x00000000032672ca */ /* 0x000fde00000e0000 */
.L_x_15:
[----:B------:R-:W-:Y:S01]  /*1240*/  ULOP3.LUT UR6, UR44, 0x1, URZ, 0xfc, !UPT ;  /* 0x000000012c067892 */ /* 0x000fe2000f8efc3f */
[----:B------:R-:W-:Y:S01]  /*1250*/  LEA R0, R0, 0xff, 0x7 ;  /* 0x000000ff00007811 */ /* 0x000fe200078e38ff */
[----:B------:R-:W-:Y:S02]  /*1260*/  ULDC UR4, c[0x0][0x28c] ;  /* 0x0000a30000047ab9 */ /* 0x000fe40000000800 */
[----:B------:R-:W-:Y:S01]  /*1270*/  UIADD3 UR4, UR4, 0x7f, URZ ;  /* 0x0000007f04047890 */ /* 0x000fe2000fffe03f */
[----:B------:R-:W-:Y:S01]  /*1280*/  SHF.R.S32.HI R3, RZ, 0x1f, R0 ;  /* 0x0000001fff037819 */ /* 0x000fe20000011400 */
[----:B------:R-:W-:Y:S02]  /*1290*/  UISETP.NE.AND UP0, UPT, UR6, 0x3, UPT ;  /* 0x000000030600788c */ /* 0x000fe4000bf05270 */
[----:B------:R-:W-:Y:S01]  /*12a0*/  USHF.R.S32.HI UR5, URZ, 0x1f, UR4 ;  /* 0x0000001f3f057899 */ /* 0x000fe20008011404 */
[----:B------:R-:W-:-:S03]  /*12b0*/  LEA.HI R3, R3, R0, RZ, 0x7 ;  /* 0x0000000003037211 */ /* 0x000fc600078f38ff */
[----:B------:R-:W-:Y:S01]  /*12c0*/  PLOP3.LUT P0, PT, PT, PT, UP0, 0x80, 0x0 ;  /* 0x000000000000781c */ /* 0x000fe20003f0f008 */
[----:B------:R-:W-:Y:S01]  /*12d0*/  ULEA.HI UR5, UR5, UR4, URZ, 0x7 ;  /* 0x0000000405057291 */ /* 0x000fe2000f8f383f */
[----:B------:R-:W-:-:S03]  /*12e0*/  SHF.R.S32.HI R3, RZ, 0x7, R3 ;  /* 0x00000007ff037819 */ /* 0x000fc60000011403 */
[----:B------:R-:W-:-:S06]  /*12f0*/  USHF.R.S32.HI UR5, URZ, 0x7, UR5 ;  /* 0x000000073f057899 */ /* 0x000fcc0008011405 */
[----:B------:R-:W-:Y:S02]  /*1300*/  VIMNMX R7, R3, UR5, PT ;  /* 0x0000000503077c48 */ /* 0x000fe4000bfe0100 */
[----:B------:R-:W-:Y:S05]  /*1310*/  @!P0 BRA `(.L_x_16) ;  /* 0x0000000000048947 */ /* 0x000fea0003800000 */
[----:B------:R-:W-:Y:S01]  /*1320*/  BPT.TRAP 0x1 ;  /* 0x000000040000795c */ /* 0x000fe20000300000 */
.L_x_16:
[----:B------:R-:W1:Y:S01]  /*1330*/  S2UR UR4, SR_CgaCtaId ;  /* 0x00000000000479c3 */ /* 0x000e620000008800 */
[----:B------:R-:W-:Y:S01]  /*1340*/  UMOV UR37, 0x400 ;  /* 0x0000040000257882 */ /* 0x000fe20000000000 */
[----:B------:R-:W-:Y:S01]  /*1350*/  IMAD.U32 R0, RZ, RZ, UR41 ;  /* 0x00000029ff007e24 */ /* 0x000fe2000f8e00ff */
[----:B------:R-:W-:-:S04]  /*1360*/  UISETP.NE.AND UP0, UPT, UR43, 0x3, UPT ;  /* 0x000000032b00788c */ /* 0x000fc8000bf05270 */
[----:B------:R-:W-:Y:S02]  /*1370*/  SHF.L.U32 R0, R0, 0x1f, RZ ;  /* 0x0000001f00007819 */ /* 0x000fe400000006ff */
[----:B------:R-:W-:Y:S01]  /*1380*/  PLOP3.LUT P0, PT, PT, PT, UP0, 0x80, 0x0 ;  /* 0x000000000000781c */ /* 0x000fe20003f0f008 */
[----:B-1----:R-:W-:-:S04]  /*1390*/  ULEA UR37, UR4, UR37, 0x18 ;  /* 0x0000002504257291 */ /* 0x002fc8000f8ec03f */
[----:B------:R-:W-:-:S09]  /*13a0*/  ULEA UR4, UR42, UR37, 0x3 ;  /* 0x000000252a047291 */ /* 0x000fd2000f8e183f */
[----:B------:R-:W1:Y:S02]  /*13b0*/  SYNCS.PHASECHK.TRANS64.TRYWAIT P1, [UR4+0x2c250], R0 ;  /* 0x02c25000ff0075a7 */ /* 0x000e640008020144 */
[----:B-1----:R-:W-:Y:S05]  /*13c0*/  @!P1 BRA `(.L_x_17) ;  /* 0x0000010c000c9947 */ /* 0x002fea0003800000 */
.L_x_132:
[----:B------:R-:W-:Y:S05]  /*13d0*/  @!P0 BRA `(.L_x_18) ;  /* 0x0000000000048947 */ /* 0x000fea0003800000 */
[----:B------:R-:W-:Y:S01]  /*13e0*/  BPT.TRAP 0x1 ;  /* 0x000000040000795c */ /* 0x000fe20000300000 */
.L_x_18:
[----:B------:R-:W-:Y:S01]  /*13f0*/  ULEA UR47, UR52, UR37, 0x3 ;  /* 0x00000025342f7291 */ /* 0x000fe2000f8e183f */
[----:B-1----:R-:W-:Y:S01]  /*1400*/  SHF.L.U32 R0, R18, 0x1f, RZ ;  /* 0x0000001f12007819 */ /* 0x002fe200000006ff */
[----:B------:R-:W-:Y:S01]  /*1410*/  UIADD3 UR53, UR37, 0x2c290, URZ ;  /* 0x0002c29025357890 */ /* 0x000fe2000fffe03f */
[----:B------:R-:W-:Y:S01]  /*1420*/  SHF.L.U32 R3, R19, 0x1f, RZ ;  /* 0x0000001f13037819 */ /* 0x000fe200000006ff */
[----:B------:R-:W-:Y:S02]  /*1430*/  ULEA UR35, UR46, 0xfffffff8, 0x3 ;  /* 0xfffffff82e237891 */ /* 0x000fe4000f8e183f */
[----:B------:R-:W-:Y:S02]  /*1440*/  ULEA UR34, UR46, UR53, 0x3 ;  /* 0x000000352e227291 */ /* 0x000fe4000f8e183f */
[----:B------:R-:W-:Y:S01]  /*1450*/  ULOP3.LUT UR35, UR35, 0x8, URZ, 0xc, !UPT ;  /* 0x0000000823237892 */ /* 0x000fe2000f8e0c3f */
[----:B------:R-:W1:Y:S02]  /*1460*/  SYNCS.PHASECHK.TRANS64.TRYWAIT P1, [UR47+0x2c200], R0 ;  /* 0x02c20000ff0075a7 */ /* 0x000e64000802016f */
[----:B-1----:R-:W-:Y:S09]  /*1470*/  @!P1 BRA `(.L_x_19) ;  /* 0x0000010800f89947 */ /* 0x002ff20003800000 */
.L_x_133:
[----:B------:R-:W2:Y:S02]  /*1480*/  SYNCS.PHASECHK.TRANS64.TRYWAIT P1, [UR34+-0x8], R3 ;  /* 0xfffff803ff0075a7 */ /* 0x000ea40008020162 */
[----:B--2---:R-:W-:Y:S05]  /*1490*/  @!P1 BRA `(.L_x_20) ;  /* 0x0000010c00089947 */ /* 0x004fea0003800000 */
.L_x_134:
[----:B------:R-:W-:Y:S01]  /*14a0*/  UIADD3 UR4, UR37, 0x7000, URZ ;  /* 0x0000700025047890 */ /* 0x000fe2000fffe03f */
[----:B------:R-:W-:Y:S01]  /*14b0*/  WARPGROUP.ARRIVE ;  /* 0x00000000000079c5 */ /* 0x000fe20000000000 */
[----:B------:R-:W-:Y:S01]  /*14c0*/  USHF.R.U32.HI UR5, URZ, 0x4, UR37 ;  /* 0x000000043f057899 */ /* 0x000fe20008011625 */
[----:B-1----:R-:W-:Y:S01]  /*14d0*/  MOV R5, UR38 ;  /* 0x0000002600057c02 */ /* 0x002fe20008000f00 */
[----:B------:R-:W-:Y:S01]  /*14e0*/  USHF.R.U32.HI UR4, URZ, 0x4, UR4 ;  /* 0x000000043f047899 */ /* 0x000fe20008011604 */
[----:B------:R-:W-:Y:S01]  /*14f0*/  VIADD R3, R23, 0x8 ;  /* 0x0000000817037836 */ /* 0x000fe20000000000 */
[----:B------:R-:W-:Y:S01]  /*1500*/  ULOP3.LUT UR5, UR5, 0x3fff, URZ, 0xc0, !UPT ;  /* 0x00003fff05057892 */ /* 0x000fe2000f8ec03f */
[----:B------:R-:W-:Y:S01]  /*1510*/  LEA R0, R5, R22, 0x6 ;  /* 0x0000001605007211 */ /* 0x000fe200078e30ff */
[----:B------:R-:W-:Y:S01]  /*1520*/  ULOP3.LUT UR33, UR4, 0x3fff, URZ, 0xc0, !UPT ;  /* 0x00003fff04217892 */ /* 0x000fe2000f8ec03f */
[C---:B------:R-:W-:Y:S01]  /*1530*/  VIADD R5, R23.reuse, 0x9 ;  /* 0x0000000917057836 */ /* 0x040fe20000000000 */
[----:B------:R-:W-:Y:S01]  /*1540*/  ULOP3.LUT UR5, UR5, 0x10000, URZ, 0xfc, !UPT ;  /* 0x0001000005057892 */ /* 0x000fe2000f8efc3f */
[C---:B------:R-:W-:Y:S01]  /*1550*/  ISETP.GE.AND P3, PT, R0.reuse, R3, PT ;  /* 0x000000030000720c */ /* 0x040fe20003f66270 */
[----:B------:R-:W-:Y:S01]  /*1560*/  ULOP3.LUT UR32, UR33, 0x10000, URZ, 0xfc, !UPT ;  /* 0x0001000021207892 */ /* 0x000fe2000f8efc3f */
[C---:B------:R-:W-:Y:S01]  /*1570*/  VIADD R4, R0.reuse, 0x8 ;  /* 0x0000000800047836 */ /* 0x040fe20000000000 */
[----:B------:R-:W-:Y:S01]  /*1580*/  UIMAD UR28, UR42, 0x380, UR5 ;  /* 0x000003802a1c78a4 */ /* 0x000fe2000f8e0205 */
[C---:B------:R-:W-:Y:S01]  /*1590*/  IADD3 R3, R23.reuse, 0x10, RZ ;  /* 0x0000001017037810 */ /* 0x040fe20007ffe0ff */
[----:B------:R-:W-:Y:S01]  /*15a0*/  UIMAD UR30, UR52, 0x700, UR32 ;  /* 0x00000700341e78a4 */ /* 0x000fe2000f8e0220 */
[----:B------:R-:W-:Y:S01]  /*15b0*/  ISETP.GE.AND P4, PT, R0, R5, PT ;  /* 0x000000050000720c */ /* 0x000fe20003f86270 */
[----:B------:R-:W-:Y:S01]  /*15c0*/  UMOV UR29, 0xc0000010 ;  /* 0xc0000010001d7882 */ /* 0x000fe20000000000 */
[----:B------:R-:W-:Y:S01]  /*15d0*/  UMOV UR31, 0xc0000010 ;  /* 0xc0000010001f7882 */ /* 0x000fe20000000000 */
[----:B------:R-:W-:Y:S01]  /*15e0*/  UIADD3 UR4, UR28, 0x80, URZ ;  /* 0x000000801c047890 */ /* 0x000fe2000fffe03f */
[----:B------:R-:W-:Y:S01]  /*15f0*/  ISETP.GE.AND P1, PT, R4, R23, PT ;  /* 0x000000170400720c */ /* 0x000fe20003f26270 */
[----:B------:R-:W-:Y:S01]  /*1600*/  UIADD3 UR6, UR30, 0x100, URZ ;  /* 0x000001001e067890 */ /* 0x000fe2000fffe03f */
[----:B------:R-:W-:Y:S01]  /*1610*/  ISETP.GE.AND P6, PT, R0, R3, PT ;  /* 0x000000030000720c */ /* 0x000fe20003fc6270 */
[----:B------:R-:W-:Y:S01]  /*1620*/  UMOV UR5, 0xc0000010 ;  /* 0xc000001000057882 */ /* 0x000fe20000000000 */
[----:B------:R-:W-:Y:S01]  /*1630*/  HGMMA.64x128x16.F32 R24, gdesc[UR28], RZ, !UPT, gsb0 ;  /* 0x01e000001c1879f0 */ /* 0x000fe2000c0008ff */
[----:B------:R-:W-:Y:S01]  /*1640*/  UMOV UR7, 0xc0000010 ;  /* 0xc000001000077882 */ /* 0x000fe20000000000 */
[----:B------:R-:W-:Y:S01]  /*1650*/  UIADD3 UR8, UR28, 0x100, URZ ;  /* 0x000001001c087890 */ /* 0x000fe2000fffe03f */
[C---:B------:R-:W-:Y:S01]  /*1660*/  VIADD R3, R23.reuse, 0x18 ;  /* 0x0000001817037836 */ /* 0x040fe20000000000 */
[----:B------:R-:W-:Y:S01]  /*1670*/  UIADD3 UR10, UR30, 0x200, URZ ;  /* 0x000002001e0a7890 */ /* 0x000fe2000fffe03f */
[----:B------:R-:W-:Y:S01]  /*1680*/  ISETP.GT.AND P2, PT, R4, R23, PT ;  /* 0x000000170400720c */ /* 0x000fe20003f44270 */
[----:B------:R-:W-:Y:S01]  /*1690*/  UMOV UR9, 0xc0000010 ;  /* 0xc000001000097882 */ /* 0x000fe20000000000 */
[----:B------:R-:W-:Y:S01]  /*16a0*/  UMOV UR11, 0xc0000010 ;  /* 0xc0000010000b7882 */ /* 0x000fe20000000000 */
[----:B------:R-:W-:Y:S01]  /*16b0*/  UIADD3 UR12, UR28, 0x180, URZ ;  /* 0x000001801c0c7890 */ /* 0x000fe2000fffe03f */
[C---:B------:R-:W-:Y:S01]  /*16c0*/  IADD3 R5, R23.reuse, 0x19, RZ ;  /* 0x0000001917057810 */ /* 0x040fe20007ffe0ff */
[----:B------:R-:W-:Y:S01]  /*16d0*/  UIADD3 UR14, UR30, 0x300, URZ ;  /* 0x000003001e0e7890 */ /* 0x000fe2000fffe03f */
[----:B------:R-:W-:Y:S01]  /*16e0*/  IADD3 R9, R23, 0x11, RZ ;  /* 0x0000001117097810 */ /* 0x000fe20007ffe0ff */
[----:B------:R-:W-:Y:S01]  /*16f0*/  UMOV UR13, 0xc0000010 ;  /* 0xc0000010000d7882 */ /* 0x000fe20000000000 */
[----:B------:R-:W-:Y:S01]  /*1700*/  UMOV UR15, 0xc0000010 ;  /* 0xc0000010000f7882 */ /* 0x000fe20000000000 */
[----:B------:R-:W-:Y:S01]  /*1710*/  UIADD3 UR16, UR28, 0x200, URZ ;  /* 0x000002001c107890 */ /* 0x000fe2000fffe03f */
[----:B------:R-:W-:Y:S01]  /*1720*/  ISETP.GE.AND P5, PT, R0, R9, PT ;  /* 0x000000090000720c */ /* 0x000fe20003fa6270 */
[----:B------:R-:W-:Y:S01]  /*1730*/  UIADD3 UR18, UR30, 0x400, URZ ;  /* 0x000004001e127890 */ /* 0x000fe2000fffe03f */
[----:B------:R-:W-:Y:S01]  /*1740*/  P2R R10, PR, RZ, 0x1 ;  /* 0x00000001ff0a7803 */ /* 0x000fe20000000000 */
[----:B------:R-:W-:Y:S01]  /*1750*/  UMOV UR17, 0xc0000010 ;  /* 0xc000001000117882 */ /* 0x000fe20000000000 */
[----:B------:R-:W-:Y:S01]  /*1760*/  UMOV UR19, 0xc0000010 ;  /* 0xc000001000137882 */ /* 0x000fe20000000000 */
[----:B------:R-:W-:-:S02]  /*1770*/  UIADD3 UR20, UR28, 0x280, URZ ;  /* 0x000002801c147890 */ /* 0x000fc4000fffe03f */
[----:B------:R-:W-:Y:S01]  /*1780*/  UIADD3 UR22, UR30, 0x500, URZ ;  /* 0x000005001e167890 */ /* 0x000fe2000fffe03f */
[----:B------:R-:W-:Y:S01]  /*1790*/  UMOV UR21, 0xc0000010 ;  /* 0xc000001000157882 */ /* 0x000fe20000000000 */
[----:B------:R-:W-:Y:S01]  /*17a0*/  UMOV UR23, 0xc0000010 ;  /* 0xc000001000177882 */ /* 0x000fe20000000000 */
[----:B------:R-:W-:Y:S02]  /*17b0*/  UIADD3 UR24, UR28, 0x300, URZ ;  /* 0x000003001c187890 */ /* 0x000fe4000fffe03f */
[----:B------:R-:W-:Y:S01]  /*17c0*/  UIADD3 UR26, UR30, 0x600, URZ ;  /* 0x000006001e1a7890 */ /* 0x000fe2000fffe03f */
[----:B------:R-:W-:Y:S01]  /*17d0*/  UMOV UR25, 0xc0000010 ;  /* 0xc000001000197882 */ /* 0x000fe20000000000 */
[----:B------:R-:W-:Y:S01]  /*17e0*/  UMOV UR27, 0xc0000010 ;  /* 0xc0000010001b7882 */ /* 0x000fe20000000000 */
[----:B------:R-:W-:Y:S02]  /*17f0*/  WARPGROUP.DEPBAR.LE gsb0, 0x0 ;  /* 0x00008000000079c5 */ /* 0x000fe40000010000 */
[----:B------:R-:W-:-:S06]  /*1800*/  WARPGROUP.ARRIVE ;  /* 0x00000000000079c5 */ /* 0x000fcc0000000000 */
[----:B------:R-:W-:Y:S01]  /*1810*/  HGMMA.64x128x16.F32 R24, gdesc[UR4], R24, gsb0 ;  /* 0x01e00000041879f0 */ /* 0x000fe20008000818 */
[----:B------:R-:W-:Y:S02]  /*1820*/  ULDC UR6, c[0x0][0x604] ;  /* 0x0001810000067ab9 */ /* 0x000fe40000000800 */
[----:B------:R-:W-:Y:S02]  /*1830*/  WARPGROUP.DEPBAR.LE gsb0, 0x0 ;  /* 0x00008000000079c5 */ /* 0x000fe40000010000 */
[----:B------:R-:W-:-:S07]  /*1840*/  WARPGROUP.ARRIVE ;  /* 0x00000000000079c5 */ /* 0x000fce0000000000 */
[----:B------:R-:W-:Y:S03]  /*1850*/  HGMMA.64x128x16.F32 R24, gdesc[UR8], R24, gsb0 ;  /* 0x01e00000081879f0 */ /* 0x000fe60008000818 */
        /* <DEDUP_REMOVED lines=13> */
[----:B------:R-:W-:Y:S02]  /*1930*/  FSEL R26, R26, -INF , P1 ;  /* 0xff8000001a1a7808 */ /* 0x000fe40000800000 */
[----:B------:R-:W-:Y:S02]  /*1940*/  ISETP.GE.AND P1, PT, R0, R23, PT ;  /* 0x000000170000720c */ /* 0x000fe40003f26270 */
[----:B------:R-:W-:Y:S02]  /*1950*/  FSEL R27, R27, -INF , P2 ;  /* 0xff8000001b1b7808 */ /* 0x000fe40001000000 */
[----:B------:R-:W-:-:S02]  /*1960*/  FSEL R24, R24, -INF , P1 ;  /* 0xff80000018187808 */ /* 0x000fc40000800000 */
[----:B------:R-:W-:Y:S02]  /*1970*/  FSEL R30, R30, -INF , P1 ;  /* 0xff8000001e1e7808 */ /* 0x000fe40000800000 */
[C---:B------:R-:W-:Y:S01]  /*1980*/  ISETP.GE.AND P1, PT, R0.reuse, R3, PT ;  /* 0x000000030000720c */ /* 0x040fe20003f26270 */
[----:B------:R-:W-:Y:S01]  /*1990*/  VIADD R3, R23, 0x20 ;  /* 0x0000002017037836 */ /* 0x000fe20000000000 */
[----:B------:R-:W-:Y:S02]  /*19a0*/  ISETP.GT.AND P2, PT, R0, R23, PT ;  /* 0x000000170000720c */ /* 0x000fe40003f44270 */
[----:B------:R-:W-:Y:S02]  /*19b0*/  FSEL R28, R28, -INF , P3 ;  /* 0xff8000001c1c7808 */ /* 0x000fe40001800000 */
[----:B------:R-:W-:Y:S02]  /*19c0*/  FSEL R25, R25, -INF , P2 ;  /* 0xff80000019197808 */ /* 0x000fe40001000000 */
[----:B------:R-:W-:-:S02]  /*19d0*/  FSEL R31, R31, -INF , P2 ;  /* 0xff8000001f1f7808 */ /* 0x000fc40001000000 */
[----:B------:R-:W-:Y:S02]  /*19e0*/  FSEL R34, R34, -INF , P3 ;  /* 0xff80000022227808 */ /* 0x000fe40001800000 */
[C---:B------:R-:W-:Y:S02]  /*19f0*/  ISETP.GE.AND P2, PT, R0.reuse, R5, PT ;  /* 0x000000050000720c */ /* 0x040fe40003f46270 */
[----:B------:R-:W-:Y:S01]  /*1a00*/  ISETP.GE.AND P3, PT, R0, R3, PT ;  /* 0x000000030000720c */ /* 0x000fe20003f66270 */
[C---:B------:R-:W-:Y:S01]  /*1a10*/  VIADD R3, R23.reuse, 0x28 ;  /* 0x0000002817037836 */ /* 0x040fe20000000000 */
[----:B------:R-:W-:Y:S02]  /*1a20*/  IADD3 R5, R23, 0x21, RZ ;  /* 0x0000002117057810 */ /* 0x000fe40007ffe0ff */
[----:B------:R-:W-:Y:S02]  /*1a30*/  FSEL R29, R29, -INF , P4 ;  /* 0xff8000001d1d7808 */ /* 0x000fe40002000000 */
[----:B------:R-:W-:-:S02]  /*1a40*/  FSEL R35, R35, -INF , P4 ;  /* 0xff80000023237808 */ /* 0x000fc40002000000 */
[----:B------:R-:W-:Y:S02]  /*1a50*/  ISETP.GE.AND P4, PT, R0, R5, PT ;  /* 0x000000050000720c */ /* 0x000fe40003f86270 */
[----:B------:R-:W-:Y:S02]  /*1a60*/  FSEL R32, R32, -INF , P6 ;  /* 0xff80000020207808 */ /* 0x000fe40003000000 */
[----:B------:R-:W-:Y:S02]  /*1a70*/  FSEL R38, R38, -INF , P6 ;  /* 0xff80000026267808 */ /* 0x000fe40003000000 */
[C---:B------:R-:W-:Y:S02]  /*1a80*/  IADD3 R5, R23.reuse, 0x29, RZ ;  /* 0x0000002917057810 */ /* 0x040fe40007ffe0ff */
[----:B------:R-:W-:Y:S01]  /*1a90*/  ISETP.GE.AND P6, PT, R0, R3, PT ;  /* 0x000000030000720c */ /* 0x000fe20003fc6270 */
[----:B------:R-:W-:Y:S01]  /*1aa0*/  VIADD R3, R23, 0x30 ;  /* 0x0000003017037836 */ /* 0x000fe20000000000 */
[----:B------:R-:W-:-:S02]  /*1ab0*/  FSEL R33, R33, -INF , P5 ;  /* 0xff80000021217808 */ /* 0x000fc40002800000 */
[----:B------:R-:W-:Y:S02]  /*1ac0*/  FSEL R39, R39, -INF , P5 ;  /* 0xff80000027277808 */ /* 0x000fe40002800000 */
[----:B------:R-:W-:Y:S02]  /*1ad0*/  ISETP.GE.AND P5, PT, R0, R5, PT ;  /* 0x000000050000720c */ /* 0x000fe40003fa6270 */
[----:B------:R-:W-:Y:S02]  /*1ae0*/  FSEL R36, R36, -INF , P1 ;  /* 0xff80000024247808 */ /* 0x000fe40000800000 */
[----:B------:R-:W-:Y:S02]  /*1af0*/  FSEL R42, R42, -INF , P1 ;  /* 0xff8000002a2a7808 */ /* 0x000fe40000800000 */
[----:B------:R-:W-:Y:S02]  /*1b00*/  FMNMX R5, R24, R25, !PT ;  /* 0x0000001918057209 */ /* 0x000fe40007800000 */
[----:B------:R-:W-:-:S02]  /*1b10*/  ISETP.GE.AND P1, PT, R0, R3, PT ;  /* 0x000000030000720c */ /* 0x000fc40003f26270 */
[----:B------:R-:W-:Y:S02]  /*1b20*/  IADD3 R3, R23, 0x31, RZ ;  /* 0x0000003117037810 */ /* 0x000fe40007ffe0ff */
[----:B------:R-:W-:Y:S02]  /*1b30*/  FMNMX R4, R28, R5, !PT ;  /* 0x000000051c047209 */ /* 0x000fe40007800000 */
[----:B------:R-:W-:Y:S02]  /*1b40*/  FSEL R37, R37, -INF , P2 ;  /* 0xff80000025257808 */ /* 0x000fe40001000000 */
[----:B------:R-:W-:Y:S02]  /*1b50*/  FSEL R43, R43, -INF , P2 ;  /* 0xff8000002b2b7808 */ /* 0x000fe40001000000 */
[----:B------:R-:W-:Y:S01]  /*1b60*/  ISETP.GE.AND P2, PT, R0, R3, PT ;  /* 0x000000030000720c */ /* 0x000fe20003f46270 */
[----:B------:R-:W-:Y:S01]  /*1b70*/  VIADD R3, R23, 0x38 ;  /* 0x0000003817037836 */ /* 0x000fe20000000000 */
[----:B------:R-:W-:-:S02]  /*1b80*/  FMNMX R5, R29, R4, !PT ;  /* 0x000000041d057209 */ /* 0x000fc40007800000 */
[----:B------:R-:W-:Y:S02]  /*1b90*/  FSEL R40, R40, -INF , P3 ;  /* 0xff80000028287808 */ /* 0x000fe40001800000 */
[----:B------:R-:W-:Y:S02]  /*1ba0*/  FSEL R46, R46, -INF , P3 ;  /* 0xff8000002e2e7808 */ /* 0x000fe40001800000 */
[----:B------:R-:W-:Y:S02]  /*1bb0*/  ISETP.GE.AND P3, PT, R0, R3, PT ;  /* 0x000000030000720c */ /* 0x000fe40003f66270 */
[----:B------:R-:W-:Y:S02]  /*1bc0*/  FMNMX R4, R32, R5, !PT ;  /* 0x0000000520047209 */ /* 0x000fe40007800000 */
[----:B------:R-:W-:Y:S02]  /*1bd0*/  IADD3 R3, R23, 0x39, RZ ;  /* 0x0000003917037810 */ /* 0x000fe40007ffe0ff */
[----:B------:R-:W-:-:S02]  /*1be0*/  FSEL R41, R41, -INF , P4 ;  /* 0xff80000029297808 */ /* 0x000fc40002000000 */
[----:B------:R-:W-:Y:S02]  /*1bf0*/  FSEL R47, R47, -INF , P4 ;  /* 0xff8000002f2f7808 */ /* 0x000fe40002000000 */
[----:B------:R-:W-:Y:S02]  /*1c00*/  FMNMX R5, R33, R4, !PT ;  /* 0x0000000421057209 */ /* 0x000fe40007800000 */
[----:B------:R-:W-:Y:S01]  /*1c10*/  ISETP.GE.AND P4, PT, R0, R3, PT ;  /* 0x000000030000720c */ /* 0x000fe20003f86270 */
[----:B------:R-:W-:Y:S01]  /*1c20*/  VIADD R3, R23, 0x40 ;  /* 0x0000004017037836 */ /* 0x000fe20000000000 */
[----:B------:R-:W-:Y:S02]  /*1c30*/  FMNMX R4, R36, R5, !PT ;  /* 0x0000000524047209 */ /* 0x000fe40007800000 */
[----:B------:R-:W-:Y:S02]  /*1c40*/  FSEL R44, R44, -INF , P6 ;  /* 0xff8000002c2c7808 */ /* 0x000fe40003000000 */
[----:B------:R-:W-:-:S02]  /*1c50*/  FSEL R50, R50, -INF , P6 ;  /* 0xff80000032327808 */ /* 0x000fc40003000000 */
[C---:B------:R-:W-:Y:S02]  /*1c60*/  ISETP.GE.AND P6, PT, R0.reuse, R3, PT ;  /* 0x000000030000720c */ /* 0x040fe40003fc6270 */
        /* <DEDUP_REMOVED lines=8> */
[----:B------:R-:W-:Y:S02]  /*1cf0*/  FMNMX R5, R41, R4, !PT ;  /* 0x0000000429057209 */ /* 0x000fe40007800000 */
[----:B------:R-:W-:Y:S02]  /*1d00*/  FSEL R54, R54, -INF , P1 ;  /* 0xff80000036367808 */ /* 0x000fe40000800000 */
[----:B------:R-:W-:Y:S02]  /*1d10*/  ISETP.GE.AND P1, PT, R0, R3, PT ;  /* 0x000000030000720c */ /* 0x000fe40003f26270 */
[----:B------:R-:W-:Y:S02]  /*1d20*/  IADD3 R3, R23, 0x49, RZ ;  /* 0x0000004917037810 */ /* 0x000fe40007ffe0ff */
[----:B------:R-:W-:-:S02]  /*1d30*/  FMNMX R4, R44, R5, !PT ;  /* 0x000000052c047209 */ /* 0x000fc40007800000 */
[----:B------:R-:W-:Y:S02]  /*1d40*/  FSEL R49, R49, -INF , P2 ;  /* 0xff80000031317808 */ /* 0x000fe40001000000 */
[----:B------:R-:W-:Y:S02]  /*1d50*/  FSEL R55, R55, -INF , P2 ;  /* 0xff80000037377808 */ /* 0x000fe40001000000 */
[----:B------:R-:W-:Y:S01]  /*1d60*/  ISETP.GE.AND P2, PT, R0, R3, PT ;  /* 0x000000030000720c */ /* 0x000fe20003f46270 */
[----:B------:R-:W-:Y:S01]  /*1d70*/  VIADD R3, R23, 0x50 ;  /* 0x0000005017037836 */ /* 0x000fe20000000000 */
[----:B------:R-:W-:Y:S02]  /*1d80*/  FMNMX R5, R45, R4, !PT ;  /* 0x000000042d057209 */ /* 0x000fe40007800000 */
[----:B------:R-:W-:Y:S02]  /*1d90*/  FSEL R52, R52, -INF , P3 ;  /* 0xff80000034347808 */ /* 0x000fe40001800000 */
[----:B------:R-:W-:-:S02]  /*1da0*/  FSEL R58, R58, -INF , P3 ;  /* 0xff8000003a3a7808 */ /* 0x000fc40001800000 */
[----:B------:R-:W-:Y:S02]  /*1db0*/  FMNMX R4, R48, R5, !PT ;  /* 0x0000000530047209 */ /* 0x000fe40007800000 */
[----:B------:R-:W-:Y:S02]  /*1dc0*/  ISETP.GE.AND P3, PT, R0, R3, PT ;  /* 0x000000030000720c */ /* 0x000fe40003f66270 */
[----:B------:R-:W-:Y:S02]  /*1dd0*/  IADD3 R3, R23, 0x51, RZ ;  /* 0x0000005117037810 */ /* 0x000fe40007ffe0ff */
[----:B------:R-:W-:Y:S02]  /*1de0*/  FMNMX R5, R49, R4, !PT ;  /* 0x0000000431057209 */ /* 0x000fe40007800000 */
[----:B------:R-:W-:Y:S02]  /*1df0*/  FSEL R53, R53, -INF , P4 ;  /* 0xff80000035357808 */ /* 0x000fe40002000000 */
[----:B------:R-:W-:-:S02]  /*1e00*/  FSEL R59, R59, -INF , P4 ;  /* 0xff8000003b3b7808 */ /* 0x000fc40002000000 */
[----:B------:R-:W-:Y:S01]  /*1e10*/  ISETP.GE.AND P4, PT, R0, R3, PT ;  /* 0x000000030000720c */ /* 0x000fe20003f86270 */
[----:B------:R-:W-:Y:S01]  /*1e20*/  VIADD R3, R23, 0x58 ;  /* 0x0000005817037836 */ /* 0x000fe20000000000 */
[----:B------:R-:W-:Y:S02]  /*1e30*/  FMNMX R4, R52, R5, !PT ;  /* 0x0000000534047209 */ /* 0x000fe40007800000 */
[----:B------:R-:W-:Y:S02]  /*1e40*/  FSEL R56, R56, -INF , P6 ;  /* 0xff80000038387808 */ /* 0x000fe40003000000 */
[----:B------:R-:W-:Y:S02]  /*1e50*/  FSEL R62, R62, -INF , P6 ;  /* 0xff8000003e3e7808 */ /* 0x000fe40003000000 */
[----:B------:R-:W-:Y:S02]  /*1e60*/  ISETP.GE.AND P6, PT, R0, R3, PT ;  /* 0x000000030000720c */ /* 0x000fe40003fc6270 */
[----:B------:R-:W-:-:S02]  /*1e70*/  FMNMX R5, R53, R4, !PT ;  /* 0x0000000435057209 */ /* 0x000fc40007800000 */
[----:B------:R-:W-:Y:S02]  /*1e80*/  IADD3 R3, R23, 0x59, RZ ;  /* 0x0000005917037810 */ /* 0x000fe40007ffe0ff */
[----:B------:R-:W-:Y:S02]  /*1e90*/  FSEL R57, R57, -INF , P5 ;  /* 0xff80000039397808 */ /* 0x000fe40002800000 */
[----:B------:R-:W-:Y:S02]  /*1ea0*/  FMNMX R4, R56, R5, !PT ;  /* 0x0000000538047209 */ /* 0x000fe40007800000 */
[----:B------:R-:W-:Y:S01]  /*1eb0*/  ISETP.GE.AND P0, PT, R0, R3, PT ;  /* 0x000000030000720c */ /* 0x000fe20003f06270 */
[----:B------:R-:W-:Y:S01]  /*1ec0*/  VIADD R3, R23, 0x60 ;  /* 0x0000006017037836 */ /* 0x000fe20000000000 */
[----:B------:R-:W-:Y:S02]  /*1ed0*/  FSEL R60, R60, -INF , P1 ;  /* 0xff8000003c3c7808 */ /* 0x000fe40000800000 */
[----:B------:R-:W-:-:S02]  /*1ee0*/  FMNMX R5, R57, R4, !PT ;  /* 0x0000000439057209 */ /* 0x000fc40007800000 */
[----:B------:R-:W-:Y:S02]  /*1ef0*/  FSEL R66, R66, -INF , P1 ;  /* 0xff80000042427808 */ /* 0x000fe40000800000 */
[----:B------:R-:W-:Y:S02]  /*1f00*/  ISETP.GE.AND P1, PT, R0, R3, PT ;  /* 0x000000030000720c */ /* 0x000fe40003f26270 */
[----:B------:R-:W-:Y:S02]  /*1f10*/  IADD3 R3, R23, 0x61, RZ ;  /* 0x0000006117037810 */ /* 0x000fe40007ffe0ff */
[----:B------:R-:W-:Y:S02]  /*1f20*/  FSEL R61, R61, -INF , P2 ;  /* 0xff8000003d3d7808 */ /* 0x000fe40001000000 */
[----:B------:R-:W-:Y:S02]  /*1f30*/  FMNMX R4, R60, R5, !PT ;  /* 0x000000053c047209 */ /* 0x000fe40007800000 */
[----:B------:R-:W-:-:S02]  /*1f40*/  FSEL R67, R67, -INF , P2 ;  /* 0xff80000043437808 */ /* 0x000fc40001000000 */
[----:B------:R-:W-:Y:S01]  /*1f50*/  ISETP.GE.AND P2, PT, R0, R3, PT ;  /* 0x000000030000720c */ /* 0x000fe20003f46270 */
[----:B------:R-:W-:Y:S01]  /*1f60*/  VIADD R3, R23, 0x68 ;  /* 0x0000006817037836 */ /* 0x000fe20000000000 */
[----:B------:R-:W-:Y:S02]  /*1f70*/  FSEL R64, R64, -INF , P3 ;  /* 0xff80000040407808 */ /* 0x000fe40001800000 */
[----:B------:R-:W-:Y:S02]  /*1f80*/  FMNMX R5, R61, R4, !PT ;  /* 0x000000043d057209 */ /* 0x000fe40007800000 */
[----:B------:R-:W-:Y:S02]  /*1f90*/  FSEL R65, R65, -INF , P4 ;  /* 0xff80000041417808 */ /* 0x000fe40002000000 */
[----:B------:R-:W-:Y:S02]  /*1fa0*/  FMNMX R4, R64, R5, !PT ;  /* 0x0000000540047209 */ /* 0x000fe40007800000 */
[----:B------:R-:W-:-:S02]  /*1fb0*/  FSEL R70, R70, -INF , P3 ;  /* 0xff80000046467808 */ /* 0x000fc40001800000 */
[----:B------:R-:W-:Y:S02]  /*1fc0*/  ISETP.GE.AND P3, PT, R0, R3, PT ;  /* 0x000000030000720c */ /* 0x000fe40003f66270 */
[----:B------:R-:W-:Y:S02]  /*1fd0*/  IADD3 R3, R23, 0x78, RZ ;  /* 0x0000007817037810 */ /* 0x000fe40007ffe0ff */
[----:B------:R-:W-:Y:S02]  /*1fe0*/  FSEL R68, R68, -INF , P6 ;  /* 0xff80000044447808 */ /* 0x000fe40003000000 */
[----:B------:R-:W-:Y:S02]  /*1ff0*/  FMNMX R5, R65, R4, !PT ;  /* 0x0000000441057209 */ /* 0x000fe40007800000 */
[----:B------:R-:W-:Y:S02]  /*2000*/  FSEL R71, R71, -INF , P4 ;  /* 0xff80000047477808 */ /* 0x000fe40002000000 */
[----:B------:R-:W-:Y:S01]  /*2010*/  ISETP.GE.AND P4, PT, R0, R3, PT ;  /* 0x000000030000720c */ /* 0x000fe20003f86270 */
[----:B------:R-:W-:Y:S01]  /*2020*/  VIADD R3, R23, 0x79 ;  /* 0x0000007917037836 */ /* 0x000fe20000000000 */
[----:B------:R-:W-:-:S02]  /*2030*/  FSEL R69, R69, -INF , P0 ;  /* 0xff80000045457808 */ /* 0x000fc40000000000 */
[----:B------:R-:W-:Y:S02]  /*2040*/  FMNMX R4, R68, R5, !PT ;  /* 0x0000000544047209 */ /* 0x000fe40007800000 */
[----:B------:R-:W-:Y:S02]  /*2050*/  FSEL R72, R72, -INF , P1 ;  /* 0xff80000048487808 */ /* 0x000fe40000800000 */
[----:B------:R-:W-:Y:S02]  /*2060*/  FSEL R84, R84, -INF , P4 ;  /* 0xff80000054547808 */ /* 0x000fe40002000000 */
[----:B------:R-:W-:Y:S02]  /*2070*/  FMNMX R5, R69, R4, !PT ;  /* 0x0000000445057209 */ /* 0x000fe40007800000 */
[----:B------:R-:W-:Y:S02]  /*2080*/  ISETP.GE.AND P4, PT, R0, R3, PT ;  /* 0x000000030000720c */ /* 0x000fe40003f86270 */
[----:B------:R-:W-:-:S02]  /*2090*/  IADD3 R3, R23, 0x69, RZ ;  /* 0x0000006917037810 */ /* 0x000fc40007ffe0ff */
[----:B------:R-:W-:Y:S02]  /*20a0*/  FSEL R73, R73, -INF , P2 ;  /* 0xff80000049497808 */ /* 0x000fe40001000000 */
[----:B------:R-:W-:Y:S02]  /*20b0*/  FMNMX R4, R72, R5, !PT ;  /* 0x0000000548047209 */ /* 0x000fe40007800000 */
[----:B------:R-:W-:Y:S02]  /*20c0*/  FSEL R85, R85, -INF , P4 ;  /* 0xff80000055557808 */ /* 0x000fe40002000000 */
[----:B------:R-:W-:Y:S01]  /*20d0*/  ISETP.GE.AND P4, PT, R0, R3, PT ;  /* 0x000000030000720c */ /* 0x000fe20003f86270 */
[----:B------:R-:W-:Y:S01]  /*20e0*/  VIADD R3, R23, 0x70 ;  /* 0x0000007017037836 */ /* 0x000fe20000000000 */
[----:B------:R-:W-:Y:S02]  /*20f0*/  FSEL R76, R76, -INF , P3 ;  /* 0xff8000004c4c7808 */ /* 0x000fe40001800000 */
[----:B------:R-:W-:-:S02]  /*2100*/  FMNMX R9, R73, R4, !PT ;  /* 0x0000000449097209 */ /* 0x000fc40007800000 */
[----:B------:R-:W-:Y:S02]  /*2110*/  FSEL R63, R63, -INF , P5 ;  /* 0xff8000003f3f7808 */ /* 0x000fe40002800000 */
[----:B------:R-:W-:Y:S02]  /*2120*/  IADD3 R5, R23, 0x71, RZ ;  /* 0x0000007117057810 */ /* 0x000fe40007ffe0ff */
[----:B------:R-:W-:Y:S02]  /*2130*/  FSEL R77, R77, -INF , P4 ;  /* 0xff8000004d4d7808 */ /* 0x000fe40002000000 */
[----:B------:R-:W-:Y:S02]  /*2140*/  FMNMX R4, R76, R9, !PT ;  /* 0x000000094c047209 */ /* 0x000fe40007800000 */
[----:B------:R-:W-:Y:S02]  /*2150*/  ISETP.GE.AND P5, PT, R0, R3, PT ;  /* 0x000000030000720c */ /* 0x000fe40003fa6270 */
[----:B------:R-:W-:-:S02]  /*2160*/  P2R R6, PR, RZ, 0x40 ;  /* 0x00000040ff067803 */ /* 0x000fc40000000000 */
[----:B------:R-:W-:Y:S02]  /*2170*/  FSEL R80, R80, -INF , P5 ;  /* 0xff80000050507808 */ /* 0x000fe40002800000 */
[----:B------:R-:W-:Y:S02]  /*2180*/  FMNMX R3, R77, R4, !PT ;  /* 0x000000044d037209 */ /* 0x000fe40007800000 */
[----:B------:R-:W-:Y:S02]  /*2190*/  ISETP.GE.AND P6, PT, R0, R5, PT ;  /* 0x000000050000720c */ /* 0x000fe40003fc6270 */
[----:B------:R-:W-:Y:S02]  /*21a0*/  FMNMX R0, R80, R3, !PT ;  /* 0x0000000350007209 */ /* 0x000fe40007800000 */
[----:B------:R-:W-:Y:S02]  /*21b0*/  FSEL R81, R81, -INF , P6 ;  /* 0xff80000051517808 */ /* 0x000fe40003000000 */
[----:B------:R-:W-:-:S02]  /*21c0*/  P2R R8, PR, RZ, 0x1 ;  /* 0x00000001ff087803 */ /* 0x000fc40000000000 */
[----:B------:R-:W-:Y:S02]  /*21d0*/  FMNMX R3, R81, R0, !PT ;  /* 0x0000000051037209 */ /* 0x000fe40007800000 */
[----:B------:R-:W-:Y:S02]  /*21e0*/  ISETP.NE.AND P0, PT, R6, RZ, PT ;  /* 0x000000ff0600720c */ /* 0x000fe40003f05270 */
[----:B------:R-:W-:Y:S02]  /*21f0*/  FMNMX R0, R84, R3, !PT ;  /* 0x0000000354007209 */ /* 0x000fe40007800000 */
[----:B------:R-:W-:Y:S02]  /*2200*/  P2R R6, PR, RZ, 0x1 ;  /* 0x00000001ff067803 */ /* 0x000fe40000000000 */
[----:B------:R-:W-:Y:S02]  /*2210*/  FMNMX R0, R85, R0, !PT ;  /* 0x0000000055007209 */ /* 0x000fe40007800000 */
[----:B------:R-:W-:-:S02]  /*2220*/  FSEL R78, R78, -INF , P1 ;  /* 0xff8000004e4e7808 */ /* 0x000fc40000800000 */
[----:B------:R-:W-:Y:S01]  /*2230*/  FSEL R82, R82, -INF , P3 ;  /* 0xff80000052527808 */ /* 0x000fe20001800000 */
[----:B------:R-:W1:Y:S01]  /*2240*/  SHFL.BFLY PT, R3, R0, 0x1, 0x1f ;  /* 0x0c201f0000037f89 */ /* 0x000e6200000e0000 */
[----:B------:R-:W-:Y:S02]  /*2250*/  FSEL R83, R83, -INF , P4 ;  /* 0xff80000053537808 */ /* 0x000fe40002000000 */
[----:B------:R-:W-:Y:S02]  /*2260*/  FSEL R87, R87, -INF , P6 ;  /* 0xff80000057577808 */ /* 0x000fe40003000000 */
[----:B------:R-:W-:Y:S02]  /*2270*/  FSEL R79, R79, -INF , P2 ;  /* 0xff8000004f4f7808 */ /* 0x000fe40001000000 */
[----:B------:R-:W-:Y:S02]  /*2280*/  FSEL R86, R86, -INF , P5 ;  /* 0xff80000056567808 */ /* 0x000fe40002800000 */
[----:B-1----:R-:W-:-:S05]  /*2290*/  FMNMX R3, R0, R3, !PT ;  /* 0x0000000300037209 */ /* 0x002fca0007800000 */
[----:B------:R-:W1:Y:S02]  /*22a0*/  SHFL.BFLY PT, R4, R3, 0x2, 0x1f ;  /* 0x0c401f0003047f89 */ /* 0x000e6400000e0000 */
[----:B-1----:R-:W-:Y:S02]  /*22b0*/  FMNMX R5, R3, R4, !PT ;  /* 0x0000000403057209 */ /* 0x002fe40007800000 */
[----:B------:R-:W-:Y:S02]  /*22c0*/  FMNMX R3, R26, R27, !PT ;  /* 0x0000001b1a037209 */ /* 0x000fe40007800000 */
[----:B------:R-:W-:-:S04]  /*22d0*/  FSETP.NEU.AND P0, PT, R5, -INF , PT ;  /* 0xff8000000500780b */ /* 0x000fc80003f0d000 */
[----:B------:R-:W-:Y:S02]  /*22e0*/  FSEL R4, R5, RZ, P0 ;  /* 0x000000ff05047208 */ /* 0x000fe40000000000 */
[----:B------:R-:W-:-:S03]  /*22f0*/  ISETP.NE.AND P0, PT, R6, RZ, PT ;  /* 0x000000ff0600720c */ /* 0x000fc60003f05270 */
[----:B------:R-:W-:Y:S01]  /*2300*/  FMUL R20, R4, UR6 ;  /* 0x0000000604147c20 */ /* 0x000fe20008400000 */
[----:B------:R-:W-:Y:S02]  /*2310*/  FMNMX R4, R30, R3, !PT ;  /* 0x000000031e047209 */ /* 0x000fe40007800000 */
[----:B------:R-:W-:Y:S01]  /*2320*/  FSEL R74, R74, -INF , P0 ;  /* 0xff8000004a4a7808 */ /* 0x000fe20000000000 */
[--C-:B------:R-:W-:Y:S01]  /*2330*/  FFMA R24, R24, UR6, -R20.reuse ;  /* 0x0000000618187c23 */ /* 0x100fe20008000814 */
[----:B------:R-:W-:Y:S01]  /*2340*/  FMNMX R3, R31, R4, !PT ;  /* 0x000000041f037209 */ /* 0x000fe20007800000 */
[--C-:B------:R-:W-:Y:S01]  /*2350*/  FFMA R0, R28, UR6, -R20.reuse ;  /* 0x000000061c007c23 */ /* 0x100fe20008000814 */
[----:B------:R-:W-:Y:S01]  /*2360*/  ISETP.NE.AND P0, PT, R8, RZ, PT ;  /* 0x000000ff0800720c */ /* 0x000fe20003f05270 */
[--C-:B------:R-:W-:Y:S01]  /*2370*/  FFMA R8, R36, UR6, -R20.reuse ;  /* 0x0000000624087c23 */ /* 0x100fe20008000814 */
[----:B------:R-:W-:Y:S01]  /*2380*/  FSETP.GEU.AND P1, PT, R24, -126, PT ;  /* 0xc2fc00001800780b */ /* 0x000fe20003f2e000 */
[--C-:B------:R-:W-:Y:S01]  /*2390*/  FFMA R11, R29, UR6, -R20.reuse ;  /* 0x000000061d0b7c23 */ /* 0x100fe20008000814 */
[----:B------:R-:W-:Y:S01]  /*23a0*/  FMNMX R4, R34, R3, !PT ;  /* 0x0000000322047209 */ /* 0x000fe20007800000 */
        /* <DEDUP_REMOVED lines=10> */
[----:B------:R-:W-:Y:S01]  /*2450*/  @!P1 FMUL R24, R24, 0.5 ;  /* 0x3f00000018189820 */ /* 0x000fe20000400000 */
[----:B------:R-:W-:Y:S01]  /*2460*/  FMNMX R3, R39, R4, !PT ;  /* 0x0000000427037209 */ /* 0x000fe20007800000 */
[--C-:B------:R-:W-:Y:S01]  /*2470*/  FFMA R21, R41, UR6, -R20.reuse ;  /* 0x0000000629157c23 */ /* 0x100fe20008000814 */
[----:B------:R-:W-:Y:S01]  /*2480*/  FSETP.GEU.AND P2, PT, R9, -126, PT ;  /* 0xc2fc00000900780b */ /* 0x000fe20003f4e000 */
[----:B------:R-:W-:Y:S01]  /*2490*/  @!P3 FMUL R0, R0, 0.5 ;  /* 0x3f0000000000b820 */ /* 0x000fe20000400000 */
[----:B------:R-:W-:Y:S01]  /*24a0*/  FMNMX R4, R42, R3, !PT ;  /* 0x000000032a047209 */ /* 0x000fe20007800000 */
[----:B------:R-:W1:Y:S01]  /*24b0*/  MUFU.EX2 R24, R24 ;  /* 0x0000001800187308 */ /* 0x000e620000000800 */
[----:B------:R-:W-:Y:S01]  /*24c0*/  FSETP.GEU.AND P5, PT, R28, -126, PT ;  /* 0xc2fc00001c00780b */ /* 0x000fe20003fae000 */
[----:B------:R-:W-:Y:S01]  /*24d0*/  @!P4 FMUL R11, R11, 0.5 ;  /* 0x3f0000000b0bc820 */ /* 0x000fe20000400000 */
[----:B------:R-:W-:Y:S01]  /*24e0*/  FMNMX R3, R43, R4, !PT ;  /* 0x000000042b037209 */ /* 0x000fe20007800000 */
[--C-:B------:R-:W-:Y:S01]  /*24f0*/  FFMA R25, R45, UR6, -R20.reuse ;  /* 0x000000062d197c23 */ /* 0x100fe20008000814 */
[--C-:B------:R-:W-:Y:S01]  /*2500*/  FFMA R15, R37, UR6, -R20.reuse ;  /* 0x00000006250f7c23 */ /* 0x100fe20008000814 */
[----:B------:R-:W-:Y:S01]  /*2510*/  @!P6 FMUL R13, R13, 0.5 ;  /* 0x3f0000000d0de820 */ /* 0x000fe20000400000 */
[----:B------:R-:W-:Y:S01]  /*2520*/  FMNMX R4, R46, R3, !PT ;  /* 0x000000032e047209 */ /* 0x000fe20007800000 */
[----:B------:R-:W2:Y:S01]  /*2530*/  MUFU.EX2 R0, R0 ;  /* 0x0000000000007308 */ /* 0x000ea20000000800 */
[----:B------:R-:W-:Y:S01]  /*2540*/  FSEL R75, R75, -INF , P0 ;  /* 0xff8000004b4b7808 */ /* 0x000fe20000000000 */
[----:B------:R-:W-:Y:S01]  /*2550*/  @!P2 FMUL R9, R9, 0.5 ;  /* 0x3f0000000909a820 */ /* 0x000fe20000400000 */
[----:B------:R-:W-:Y:S01]  /*2560*/  FMNMX R3, R47, R4, !PT ;  /* 0x000000042f037209 */ /* 0x000fe20007800000 */
[--C-:B------:R-:W-:Y:S01]  /*2570*/  FFMA R12, R52, UR6, -R20.reuse ;  /* 0x00000006340c7c23 */ /* 0x100fe20008000814 */
[----:B------:R-:W-:Y:S01]  /*2580*/  ISETP.NE.AND P0, PT, R10, RZ, PT ;  /* 0x000000ff0a00720c */ /* 0x000fe20003f05270 */
[----:B------:R-:W-:Y:S01]  /*2590*/  @!P5 FMUL R28, R28, 0.5 ;  /* 0x3f0000001c1cd820 */ /* 0x000fe20000400000 */
[----:B------:R-:W-:Y:S01]  /*25a0*/  FMNMX R4, R50, R3, !PT ;  /* 0x0000000332047209 */ /* 0x000fe20007800000 */
[----:B------:R-:W3:Y:S01]  /*25b0*/  MUFU.EX2 R11, R11 ;  /* 0x0000000b000b7308 */ /* 0x000ee20000000800 */
[----:B-1----:R-:W-:Y:S01]  /*25c0*/  @!P1 FMUL R24, R24, R24 ;  /* 0x0000001818189220 */ /* 0x002fe20000400000 */
[----:B------:R-:W-:Y:S01]  /*25d0*/  FSETP.GEU.AND P1, PT, R8, -126, PT ;  /* 0xc2fc00000800780b */ /* 0x000fe20003f2e000 */
[--C-:B------:R-:W-:Y:S01]  /*25e0*/  FFMA R10, R44, UR6, -R20.reuse ;  /* 0x000000062c0a7c23 */ /* 0x100fe20008000814 */
[----:B------:R-:W-:Y:S01]  /*25f0*/  FMNMX R3, R51, R4, !PT ;  /* 0x0000000433037209 */ /* 0x000fe20007800000 */
[--C-:B------:R-:W-:Y:S01]  /*2600*/  FFMA R41, R60, UR6, -R20.reuse ;  /* 0x000000063c297c23 */ /* 0x100fe20008000814 */
[--C-:B------:R-:W-:Y:S01]  /*2610*/  FFMA R33, R53, UR6, -R20.reuse ;  /* 0x0000000635217c23 */ /* 0x100fe20008000814 */
[--C-:B------:R-:W-:Y:S01]  /*2620*/  FFMA R40, R57, UR6, -R20.reuse ;  /* 0x0000000639287c23 */ /* 0x100fe20008000814 */
[----:B------:R-:W-:Y:S01]  /*2630*/  FMNMX R4, R54, R3, !PT ;  /* 0x0000000336047209 */ /* 0x000fe20007800000 */
[----:B--2---:R-:W-:Y:S01]  /*2640*/  @!P3 FMUL R0, R0, R0 ;  /* 0x000000000000b220 */ /* 0x004fe20000400000 */
[----:B------:R-:W-:Y:S01]  /*2650*/  FSETP.GEU.AND P3, PT, R32, -126, PT ;  /* 0xc2fc00002000780b */ /* 0x000fe20003f6e000 */
[----:B------:R-:W1:Y:S01]  /*2660*/  MUFU.EX2 R13, R13 ;  /* 0x0000000d000d7308 */ /* 0x000e620000000800 */
[----:B------:R-:W-:Y:S01]  /*2670*/  FMNMX R3, R55, R4, !PT ;  /* 0x0000000437037209 */ /* 0x000fe20007800000 */
[--C-:B------:R-:W-:Y:S01]  /*2680*/  FFMA R29, R49, UR6, -R20.reuse ;  /* 0x00000006311d7c23 */ /* 0x100fe20008000814 */
[--C-:B------:R-:W-:Y:S01]  /*2690*/  FFMA R45, R64, UR6, -R20.reuse ;  /* 0x00000006402d7c23 */ /* 0x100fe20008000814 */
[----:B------:R-:W-:Y:S01]  /*26a0*/  @!P1 FMUL R8, R8, 0.5 ;  /* 0x3f00000008089820 */ /* 0x000fe20000400000 */
[----:B------:R-:W-:Y:S01]  /*26b0*/  FMNMX R4, R58, R3, !PT ;  /* 0x000000033a047209 */ /* 0x000fe20007800000 */
[----:B---3--:R-:W-:Y:S01]  /*26c0*/  @!P4 FMUL R11, R11, R11 ;  /* 0x0000000b0b0bc220 */ /* 0x008fe20000400000 */
[----:B------:R-:W-:Y:S01]  /*26d0*/  FSETP.GEU.AND P4, PT, R21, -126, PT ;  /* 0xc2fc00001500780b */ /* 0x000fe20003f8e000 */
[----:B------:R-:W2:Y:S01]  /*26e0*/  MUFU.EX2 R9, R9 ;  /* 0x0000000900097308 */ /* 0x000ea20000000800 */
[----:B------:R-:W-:Y:S01]  /*26f0*/  FMNMX R3, R59, R4, !PT ;  /* 0x000000043b037209 */ /* 0x000fe20007800000 */
[--C-:B------:R-:W-:Y:S01]  /*2700*/  FFMA R37, R56, UR6, -R20.reuse ;  /* 0x0000000638257c23 */ /* 0x100fe20008000814 */
[--C-:B------:R-:W-:Y:S01]  /*2710*/  FFMA R72, R72, UR6, -R20.reuse ;  /* 0x0000000648487c23 */ /* 0x100fe20008000814 */
[----:B------:R-:W-:Y:S01]  /*2720*/  @!P3 FMUL R32, R32, 0.5 ;  /* 0x3f0000002020b820 */ /* 0x000fe20000400000 */
[----:B------:R-:W-:Y:S01]  /*2730*/  FMNMX R4, R62, R3, !PT ;  /* 0x000000033e047209 */ /* 0x000fe20007800000 */
[--C-:B------:R-:W-:Y:S01]  /*2740*/  FFMA R65, R65, UR6, -R20.reuse ;  /* 0x0000000641417c23 */ /* 0x100fe20008000814 */
[--C-:B------:R-:W-:Y:S01]  /*2750*/  FFMA R69, R69, UR6, -R20.reuse ;  /* 0x0000000645457c23 */ /* 0x100fe20008000814 */
[----:B------:R-:W3:Y:S01]  /*2760*/  MUFU.EX2 R8, R8 ;  /* 0x0000000800087308 */ /* 0x000ee20000000800 */
[----:B-1----:R-:W-:Y:S01]  /*2770*/  @!P6 FMUL R13, R13, R13 ;  /* 0x0000000d0d0de220 */ /* 0x002fe20000400000 */
[----:B------:R-:W-:Y:S01]  /*2780*/  FMNMX R3, R63, R4, !PT ;  /* 0x000000043f037209 */ /* 0x000fe20007800000 */
[--C-:B------:R-:W-:Y:S01]  /*2790*/  FFMA R14, R61, UR6, -R20.reuse ;  /* 0x000000063d0e7c23 */ /* 0x100fe20008000814 */
[----:B------:R-:W-:Y:S01]  /*27a0*/  @!P4 FMUL R21, R21, 0.5 ;  /* 0x3f0000001515c820 */ /* 0x000fe20000400000 */
[----:B------:R-:W-:Y:S01]  /*27b0*/  FSETP.GEU.AND P6, PT, R25, -126, PT ;  /* 0xc2fc00001900780b */ /* 0x000fe20003fce000 */
[--C-:B------:R-:W-:Y:S01]  /*27c0*/  FFMA R76, R76, UR6, -R20.reuse ;  /* 0x000000064c4c7c23 */ /* 0x100fe20008000814 */
[----:B------:R-:W-:Y:S01]  /*27d0*/  FMNMX R4, R66, R3, !PT ;  /* 0x0000000342047209 */ /* 0x000fe20007800000 */
[----:B------:R-:W1:Y:S01]  /*27e0*/  MUFU.EX2 R32, R32 ;  /* 0x0000002000207308 */ /* 0x000e620000000800 */
[----:B--2---:R-:W-:Y:S01]  /*27f0*/  @!P2 FMUL R9, R9, R9 ;  /* 0x000000090909a220 */ /* 0x004fe20000400000 */
[----:B------:R-:W-:Y:S01]  /*2800*/  FSETP.GEU.AND P2, PT, R15, -126, PT ;  /* 0xc2fc00000f00780b */ /* 0x000fe20003f4e000 */
[--C-:B------:R-:W-:Y:S01]  /*2810*/  FFMA R81, R81, UR6, -R20.reuse ;  /* 0x0000000651517c23 */ /* 0x100fe20008000814 */
[----:B------:R-:W-:Y:S01]  /*2820*/  FMNMX R3, R67, R4, !PT ;  /* 0x0000000443037209 */ /* 0x000fe20007800000 */
[--C-:B------:R-:W-:Y:S01]  /*2830*/  FFMA R68, R68, UR6, -R20.reuse ;  /* 0x0000000644447c23 */ /* 0x100fe20008000814 */
[--C-:B------:R-:W-:Y:S01]  /*2840*/  FFMA R77, R77, UR6, -R20.reuse ;  /* 0x000000064d4d7c23 */ /* 0x100fe20008000814 */
[--C-:B------:R-:W-:Y:S01]  /*2850*/  FFMA R73, R73, UR6, -R20.reuse ;  /* 0x0000000649497c23 */ /* 0x100fe20008000814 */
[----:B------:R-:W2:Y:S01]  /*2860*/  MUFU.EX2 R28, R28 ;  /* 0x0000001c001c7308 */ /* 0x000ea20000000800 */
[----:B---3--:R-:W-:Y:S01]  /*2870*/  @!P1 FMUL R8, R8, R8 ;  /* 0x0000000808089220 */ /* 0x008fe20000400000 */
[----:B------:R-:W-:Y:S01]  /*2880*/  FSETP.GEU.AND P1, PT, R36, -126, PT ;  /* 0xc2fc00002400780b */ /* 0x000fe20003f2e000 */
[----:B------:R-:W-:Y:S01]  /*2890*/  @!P6 FMUL R25, R25, 0.5 ;  /* 0x3f0000001919e820 */ /* 0x000fe20000400000 */
[----:B------:R-:W-:Y:S01]  /*28a0*/  FMNMX R4, R70, R3, !PT ;  /* 0x0000000346047209 */ /* 0x000fe20007800000 */
[--C-:B------:R-:W-:Y:S01]  /*28b0*/  FFMA R80, R80, UR6, -R20.reuse ;  /* 0x0000000650507c23 */ /* 0x100fe20008000814 */
[--C-:B------:R-:W-:Y:S01]  /*28c0*/  FFMA R84, R84, UR6, -R20.reuse ;  /* 0x0000000654547c23 */ /* 0x100fe20008000814 */
[----:B------:R-:W-:Y:S01]  /*28d0*/  @!P2 FMUL R15, R15, 0.5 ;  /* 0x3f0000000f0fa820 */ /* 0x000fe20000400000 */
[----:B------:R-:W3:Y:S01]  /*28e0*/  MUFU.EX2 R21, R21 ;  /* 0x0000001500157308 */ /* 0x000ee20000000800 */
[----:B------:R-:W-:Y:S01]  /*28f0*/  FMNMX R3, R71, R4, !PT ;  /* 0x0000000447037209 */ /* 0x000fe20007800000 */
[----:B-1----:R-:W-:Y:S01]  /*2900*/  @!P3 FMUL R32, R32, R32 ;  /* 0x000000202020b220 */ /* 0x002fe20000400000 */
[----:B------:R-:W-:Y:S01]  /*2910*/  FSETP.GEU.AND P3, PT, R12, -126, PT ;  /* 0xc2fc00000c00780b */ /* 0x000fe20003f6e000 */
[----:B------:R-:W-:Y:S01]  /*2920*/  FFMA R85, R85, UR6, -R20 ;  /* 0x0000000655557c23 */ /* 0x000fe20008000814 */
[----:B------:R-:W-:-:S02]  /*2930*/  FMNMX R4, R74, R3, !PT ;  /* 0x000000034a047209 */ /* 0x000fc40007800000 */
[----:B------:R-:W-:Y:S01]  /*2940*/  @!P1 FMUL R36, R36, 0.5 ;  /* 0x3f00000024249820 */ /* 0x000fe20000400000 */
[----:B------:R-:W1:Y:S01]  /*2950*/  MUFU.EX2 R25, R25 ;  /* 0x0000001900197308 */ /* 0x000e620000000800 */
[----:B--2---:R-:W-:Y:S01]  /*2960*/  @!P5 FMUL R28, R28, R28 ;  /* 0x0000001c1c1cd220 */ /* 0x004fe20000400000 */
[----:B------:R-:W-:Y:S02]  /*2970*/  FSETP.GEU.AND P5, PT, R10, -126, PT ;  /* 0xc2fc00000a00780b */ /* 0x000fe40003fae000 */
[----:B------:R-:W-:-:S04]  /*2980*/  FMNMX R3, R75, R4, !PT ;  /* 0x000000044b037209 */ /* 0x000fc80007800000 */
[----:B------:R-:W2:Y:S01]  /*2990*/  MUFU.EX2 R36, R36 ;  /* 0x0000002400247308 */ /* 0x000ea20000000800 */
[----:B---3--:R-:W-:Y:S01]  /*29a0*/  @!P4 FMUL R21, R21, R21 ;  /* 0x000000151515c220 */ /* 0x008fe20000400000 */
[----:B------:R-:W-:Y:S01]  /*29b0*/  FSETP.GEU.AND P4, PT, R33, -126, PT ;  /* 0xc2fc00002100780b */ /* 0x000fe20003f8e000 */
[----:B------:R-:W-:Y:S01]  /*29c0*/  @!P3 FMUL R12, R12, 0.5 ;  /* 0x3f0000000c0cb820 */ /* 0x000fe20000400000 */
[----:B------:R-:W-:-:S03]  /*29d0*/  FMNMX R4, R78, R3, !PT ;  /* 0x000000034e047209 */ /* 0x000fc60007800000 */
[----:B------:R-:W-:Y:S01]  /*29e0*/  @!P5 FMUL R10, R10, 0.5 ;  /* 0x3f0000000a0ad820 */ /* 0x000fe20000400000 */
[----:B------:R-:W-:Y:S01]  /*29f0*/  FMNMX R3, R79, R4, !PT ;  /* 0x000000044f037209 */ /* 0x000fe20007800000 */
[----:B------:R-:W3:Y:S01]  /*2a00*/  MUFU.EX2 R15, R15 ;  /* 0x0000000f000f7308 */ /* 0x000ee20000000800 */
[----:B-1----:R-:W-:Y:S01]  /*2a10*/  @!P6 FMUL R25, R25, R25 ;  /* 0x000000191919e220 */ /* 0x002fe20000400000 */
[----:B------:R-:W-:Y:S02]  /*2a20*/  FSETP.GEU.AND P6, PT, R40, -126, PT ;  /* 0xc2fc00002800780b */ /* 0x000fe40003fce000 */
[----:B------:R-:W-:Y:S02]  /*2a30*/  FMNMX R4, R82, R3, !PT ;  /* 0x0000000352047209 */ /* 0x000fe40007800000 */
[----:B------:R-:W-:Y:S01]  /*2a40*/  @!P4 FMUL R33, R33, 0.5 ;  /* 0x3f0000002121c820 */ /* 0x000fe20000400000 */
[----:B--2---:R-:W-:Y:S01]  /*2a50*/  @!P1 FMUL R36, R36, R36 ;  /* 0x0000002424249220 */ /* 0x004fe20000400000 */
[----:B------:R-:W-:Y:S01]  /*2a60*/  FSETP.GEU.AND P1, PT, R41, -126, PT ;  /* 0xc2fc00002900780b */ /* 0x000fe20003f2e000 */
[----:B------:R-:W1:Y:S01]  /*2a70*/  MUFU.EX2 R12, R12 ;  /* 0x0000000c000c7308 */ /* 0x000e620000000800 */
[----:B------:R-:W-:-:S04]  /*2a80*/  FMNMX R3, R83, R4, !PT ;  /* 0x0000000453037209 */ /* 0x000fc80007800000 */
[----:B------:R-:W-:Y:S01]  /*2a90*/  FMNMX R4, R86, R3, !PT ;  /* 0x0000000356047209 */ /* 0x000fe20007800000 */
[----:B------:R-:W-:Y:S01]  /*2aa0*/  @!P6 FMUL R40, R40, 0.5 ;  /* 0x3f0000002828e820 */ /* 0x000fe20000400000 */
[----:B---3--:R-:W-:Y:S01]  /*2ab0*/  @!P2 FMUL R15, R15, R15 ;  /* 0x0000000f0f0fa220 */ /* 0x008fe20000400000 */
[----:B------:R-:W2:Y:S01]  /*2ac0*/  MUFU.EX2 R10, R10 ;  /* 0x0000000a000a7308 */ /* 0x000ea20000000800 */
[----:B------:R-:W-:Y:S02]  /*2ad0*/  FMNMX R4, R87, R4, !PT ;  /* 0x0000000457047209 */ /* 0x000fe40007800000 */
[----:B------:R-:W-:Y:S01]  /*2ae0*/  FSETP.GEU.AND P2, PT, R29, -126, PT ;  /* 0xc2fc00001d00780b */ /* 0x000fe20003f4e000 */
[----:B------:R-:W-:Y:S02]  /*2af0*/  @!P1 FMUL R41, R41, 0.5 ;  /* 0x3f00000029299820 */ /* 0x000fe40000400000 */
[----:B------:R-:W3:Y:S02]  /*2b00*/  SHFL.BFLY PT, R3, R4, 0x1, 0x1f ;  /* 0x0c201f0004037f89 */ /* 0x000ee400000e0000 */
[----:B------:R-:W4:Y:S01]  /*2b10*/  MUFU.EX2 R33, R33 ;  /* 0x0000002100217308 */ /* 0x000f220000000800 */
[----:B-1----:R-:W-:Y:S01]  /*2b20*/  @!P3 FMUL R12, R12, R12 ;  /* 0x0000000c0c0cb220 */ /* 0x002fe20000400000 */
[----:B------:R-:W-:-:S06]  /*2b30*/  FSETP.GEU.AND P3, PT, R45, -126, PT ;  /* 0xc2fc00002d00780b */ /* 0x000fcc0003f6e000 */
[----:B------:R-:W1:Y:S01]  /*2b40*/  MUFU.EX2 R41, R41 ;  /* 0x0000002900297308 */ /* 0x000e620000000800 */
[----:B--2---:R-:W-:Y:S01]  /*2b50*/  @!P5 FMUL R10, R10, R10 ;  /* 0x0000000a0a0ad220 */ /* 0x004fe20000400000 */
[----:B------:R-:W-:Y:S01]  /*2b60*/  FSETP.GEU.AND P5, PT, R37, -126, PT ;  /* 0xc2fc00002500780b */ /* 0x000fe20003fae000 */
[----:B------:R-:W-:-:S04]  /*2b70*/  @!P2 FMUL R29, R29, 0.5 ;  /* 0x3f0000001d1da820 */ /* 0x000fc80000400000 */
[----:B------:R-:W-:Y:S01]  /*2b80*/  @!P3 FMUL R45, R45, 0.5 ;  /* 0x3f0000002d2db820 */ /* 0x000fe20000400000 */
[----:B------:R-:W2:Y:S01]  /*2b90*/  MUFU.EX2 R40, R40 ;  /* 0x0000002800287308 */ /* 0x000ea20000000800 */
[----:B----4-:R-:W-:Y:S01]  /*2ba0*/  @!P4 FMUL R33, R33, R33 ;  /* 0x000000212121c220 */ /* 0x010fe20000400000 */
[----:B------:R-:W-:Y:S02]  /*2bb0*/  FSETP.GEU.AND P4, PT, R65, -126, PT ;  /* 0xc2fc00004100780b */ /* 0x000fe40003f8e000 */
[----:B---3--:R-:W-:-:S03]  /*2bc0*/  FMNMX R3, R4, R3, !PT ;  /* 0x0000000304037209 */ /* 0x008fc60007800000 */
[----:B------:R-:W-:Y:S01]  /*2bd0*/  @!P5 FMUL R37, R37, 0.5 ;  /* 0x3f0000002525d820 */ /* 0x000fe20000400000 */
[----:B------:R-:W3:Y:S01]  /*2be0*/  MUFU.EX2 R29, R29 ;  /* 0x0000001d001d7308 */ /* 0x000ee20000000800 */
[----:B-1----:R-:W-:Y:S01]  /*2bf0*/  @!P1 FMUL R41, R41, R41 ;  /* 0x0000002929299220 */ /* 0x002fe20000400000 */
[----:B------:R-:W-:Y:S01]  /*2c00*/  FSETP.GEU.AND P1, PT, R72, -126, PT ;  /* 0xc2fc00004800780b */ /* 0x000fe20003f2e000 */
[----:B------:R-:W1:Y:S04]  /*2c10*/  SHFL.BFLY PT, R6, R3, 0x2, 0x1f ;  /* 0x0c401f0003067f89 */ /* 0x000e6800000e0000 */
[----:B------:R-:W-:Y:S01]  /*2c20*/  @!P4 FMUL R65, R65, 0.5 ;  /* 0x3f0000004141c820 */ /* 0x000fe20000400000 */
[----:B------:R-:W4:Y:S01]  /*2c30*/  MUFU.EX2 R45, R45 ;  /* 0x0000002d002d7308 */ /* 0x000f220000000800 */
[----:B--2---:R-:W-:Y:S01]  /*2c40*/  @!P6 FMUL R40, R40, R40 ;  /* 0x000000282828e220 */ /* 0x004fe20000400000 */
[----:B------:R-:W-:-:S05]  /*2c50*/  FSETP.GEU.AND P6, PT, R69, -126, PT ;  /* 0xc2fc00004500780b */ /* 0x000fca0003fce000 */
[----:B------:R-:W-:Y:S01]  /*2c60*/  @!P1 FMUL R72, R72, 0.5 ;  /* 0x3f00000048489820 */ /* 0x000fe20000400000 */
[----:B------:R-:W2:Y:S01]  /*2c70*/  MUFU.EX2 R37, R37 ;  /* 0x0000002500257308 */ /* 0x000ea20000000800 */
[----:B---3--:R-:W-:Y:S01]  /*2c80*/  @!P2 FMUL R29, R29, R29 ;  /* 0x0000001d1d1da220 */ /* 0x008fe20000400000 */
[----:B------:R-:W-:-:S05]  /*2c90*/  FSETP.GEU.AND P2, PT, R14, -126, PT ;  /* 0xc2fc00000e00780b */ /* 0x000fca0003f4e000 */
[----:B------:R-:W-:Y:S01]  /*2ca0*/  @!P6 FMUL R69, R69, 0.5 ;  /* 0x3f0000004545e820 */ /* 0x000fe20000400000 */
[----:B------:R-:W3:Y:S01]  /*2cb0*/  MUFU.EX2 R53, R72 ;  /* 0x0000004800357308 */ /* 0x000ee20000000800 */
[----:B----4-:R-:W-:Y:S01]  /*2cc0*/  @!P3 FMUL R45, R45, R45 ;  /* 0x0000002d2d2db220 */ /* 0x010fe20000400000 */
[----:B------:R-:W-:Y:S02]  /*2cd0*/  FSETP.GEU.AND P3, PT, R76, -126, PT ;  /* 0xc2fc00004c00780b */ /* 0x000fe40003f6e000 */
[----:B-1----:R-:W-:-:S03]  /*2ce0*/  FMNMX R6, R3, R6, !PT ;  /* 0x0000000603067209 */ /* 0x002fc60007800000 */
[----:B------:R-:W-:Y:S01]  /*2cf0*/  @!P2 FMUL R14, R14, 0.5 ;  /* 0x3f0000000e0ea820 */ /* 0x000fe20000400000 */
[----:B------:R-:W1:Y:S01]  /*2d00*/  MUFU.EX2 R44, R65 ;  /* 0x00000041002c7308 */ /* 0x000e620000000800 */
        /* <DEDUP_REMOVED lines=8> */
[----:B-1----:R-:W-:Y:S01]  /*2d90*/  @!P4 FMUL R44, R44, R44 ;  /* 0x0000002c2c2cc220 */ /* 0x002fe20000400000 */
[----:B------:R-:W-:-:S05]  /*2da0*/  FSETP.GEU.AND P4, PT, R77, -126, PT ;  /* 0xc2fc00004d00780b */ /* 0x000fca0003f8e000 */
[----:B------:R-:W-:Y:S01]  /*2db0*/  @!P1 FMUL R81, R81, 0.5 ;  /* 0x3f00000051519820 */ /* 0x000fe20000400000 */
[----:B------:R-:W1:Y:S01]  /*2dc0*/  MUFU.EX2 R57, R76 ;  /* 0x0000004c00397308 */ /* 0x000e620000000800 */
[----:B--2---:R-:W-:Y:S01]  /*2dd0*/  @!P6 FMUL R48, R48, R48 ;  /* 0x000000303030e220 */ /* 0x004fe20000400000 */
[----:B------:R-:W-:-:S04]  /*2de0*/  FSETP.NEU.AND P6, PT, R6, -INF , PT ;  /* 0xff8000000600780b */ /* 0x000fc80003fcd000 */
[----:B------:R-:W-:Y:S01]  /*2df0*/  FSEL R3, R6, RZ, P6 ;  /* 0x000000ff06037208 */ /* 0x000fe20003000000 */
[----:B------:R-:W-:Y:S01]  /*2e00*/  @!P4 FMUL R77, R77, 0.5 ;  /* 0x3f0000004d4dc820 */ /* 0x000fe20000400000 */
[----:B------:R-:W2:Y:S01]  /*2e10*/  MUFU.EX2 R20, R81 ;  /* 0x0000005100147308 */ /* 0x000ea20000000800 */
[----:B---3--:R-:W-:Y:S01]  /*2e20*/  @!P2 FMUL R14, R14, R14 ;  /* 0x0000000e0e0ea220 */ /* 0x008fe20000400000 */
[----:B------:R-:W-:Y:S01]  /*2e30*/  FSETP.GEU.AND P2, PT, R73, -126, PT ;  /* 0xc2fc00004900780b */ /* 0x000fe20003f4e000 */
[----:B------:R-:W-:Y:S01]  /*2e40*/  FMUL R3, R3, UR6 ;  /* 0x0000000603037c20 */ /* 0x000fe20008400000 */
[----:B------:R-:W-:-:S03]  /*2e50*/  FSETP.GEU.AND P6, PT, R84, -126, PT ;  /* 0xc2fc00005400780b */ /* 0x000fc60003fce000 */
[--C-:B------:R-:W-:Y:S01]  /*2e60*/  FFMA R26, R26, UR6, -R3.reuse ;  /* 0x000000061a1a7c23 */ /* 0x100fe20008000803 */
[----:B------:R-:W3:Y:S01]  /*2e70*/  MUFU.EX2 R49, R68 ;  /* 0x0000004400317308 */ /* 0x000ee20000000800 */
[--C-:B------:R-:W-:Y:S01]  /*2e80*/  FFMA R65, R31, UR6, -R3.reuse ;  /* 0x000000061f417c23 */ /* 0x100fe20008000803 */
[--C-:B------:R-:W-:Y:S01]  /*2e90*/  FFMA R4, R27, UR6, -R3.reuse ;  /* 0x000000061b047c23 */ /* 0x100fe20008000803 */
[----:B-1----:R-:W-:Y:S01]  /*2ea0*/  @!P3 FMUL R57, R57, R57 ;  /* 0x000000393939b220 */ /* 0x002fe20000400000 */
[----:B------:R-:W-:Y:S01]  /*2eb0*/  FSETP.GEU.AND P3, PT, R26, -126, PT ;  /* 0xc2fc00001a00780b */ /* 0x000fe20003f6e000 */
[--C-:B------:R-:W-:Y:S01]  /*2ec0*/  FFMA R38, R38, UR6, -R3.reuse ;  /* 0x0000000626267c23 */ /* 0x100fe20008000803 */
[--C-:B------:R-:W-:Y:S01]  /*2ed0*/  FFMA R30, R30, UR6, -R3.reuse ;  /* 0x000000061e1e7c23 */ /* 0x100fe20008000803 */
[----:B------:R-:W-:Y:S01]  /*2ee0*/  @!P2 FMUL R73, R73, 0.5 ;  /* 0x3f0000004949a820 */ /* 0x000fe20000400000 */
[----:B------:R-:W1:Y:S01]  /*2ef0*/  MUFU.EX2 R56, R77 ;  /* 0x0000004d00387308 */ /* 0x000e620000000800 */
[----:B--2---:R-:W-:Y:S01]  /*2f00*/  @!P1 FMUL R20, R20, R20 ;  /* 0x0000001414149220 */ /* 0x004fe20000400000 */
[----:B------:R-:W-:Y:S01]  /*2f10*/  FSETP.GEU.AND P1, PT, R65, -126, PT ;  /* 0xc2fc00004100780b */ /* 0x000fe20003f2e000 */
[----:B------:R-:W-:Y:S01]  /*2f20*/  @!P6 FMUL R84, R84, 0.5 ;  /* 0x3f0000005454e820 */ /* 0x000fe20000400000 */
[--C-:B------:R-:W-:Y:S01]  /*2f30*/  FFMA R34, R34, UR6, -R3.reuse ;  /* 0x0000000622227c23 */ /* 0x100fe20008000803 */
[--C-:B------:R-:W-:Y:S01]  /*2f40*/  FFMA R69, R35, UR6, -R3.reuse ;  /* 0x0000000623457c23 */ /* 0x100fe20008000803 */
[--C-:B------:R-:W-:Y:S01]  /*2f50*/  FFMA R50, R50, UR6, -R3.reuse ;  /* 0x0000000632327c23 */ /* 0x100fe20008000803 */
[--C-:B------:R-:W-:Y:S01]  /*2f60*/  FFMA R42, R42, UR6, -R3.reuse ;  /* 0x000000062a2a7c23 */ /* 0x100fe20008000803 */
[----:B------:R-:W2:Y:S01]  /*2f70*/  MUFU.EX2 R52, R73 ;  /* 0x0000004900347308 */ /* 0x000ea20000000800 */
[----:B---3--:R-:W-:Y:S01]  /*2f80*/  @!P5 FMUL R49, R49, R49 ;  /* 0x000000313131d220 */ /* 0x008fe20000400000 */
[----:B------:R-:W-:Y:S01]  /*2f90*/  FSETP.GEU.AND P5, PT, R80, -126, PT ;  /* 0xc2fc00005000780b */ /* 0x000fe20003fae000 */
[----:B------:R-:W-:Y:S01]  /*2fa0*/  @!P3 FMUL R26, R26, 0.5 ;  /* 0x3f0000001a1ab820 */ /* 0x000fe20000400000 */
[--C-:B------:R-:W-:Y:S01]  /*2fb0*/  FFMA R46, R46, UR6, -R3.reuse ;  /* 0x000000062e2e7c23 */ /* 0x100fe20008000803 */
[--C-:B------:R-:W-:Y:S01]  /*2fc0*/  FFMA R67, R67, UR6, -R3.reuse ;  /* 0x0000000643437c23 */ /* 0x100fe20008000803 */
[--C-:B------:R-:W-:Y:S01]  /*2fd0*/  FFMA R54, R54, UR6, -R3.reuse ;  /* 0x0000000636367c23 */ /* 0x100fe20008000803 */
[----:B------:R-:W-:Y:S01]  /*2fe0*/  @!P1 FMUL R65, R65, 0.5 ;  /* 0x3f00000041419820 */ /* 0x000fe20000400000 */
[----:B------:R3:W4:Y:S01]  /*2ff0*/  MUFU.EX2 R31, R26 ;  /* 0x0000001a001f7308 */ /* 0x0007220000000800 */
[----:B-1----:R-:W-:Y:S01]  /*3000*/  @!P4 FMUL R56, R56, R56 ;  /* 0x000000383838c220 */ /* 0x002fe20000400000 */
[----:B------:R-:W-:Y:S01]  /*3010*/  FSETP.GEU.AND P4, PT, R4, -126, PT ;  /* 0xc2fc00000400780b */ /* 0x000fe20003f8e000 */
[--C-:B------:R-:W-:Y:S01]  /*3020*/  FFMA R75, R75, UR6, -R3.reuse ;  /* 0x000000064b4b7c23 */ /* 0x100fe20008000803 */
[--C-:B------:R-:W-:Y:S01]  /*3030*/  FFMA R83, R83, UR6, -R3.reuse ;  /* 0x0000000653537c23 */ /* 0x100fe20008000803 */
[--C-:B------:R-:W-:Y:S01]  /*3040*/  FFMA R71, R71, UR6, -R3.reuse ;  /* 0x0000000647477c23 */ /* 0x100fe20008000803 */
[--C-:B------:R-:W-:Y:S01]  /*3050*/  FFMA R78, R78, UR6, -R3.reuse ;  /* 0x000000064e4e7c23 */ /* 0x100fe20008000803 */
[----:B------:R-:W-:Y:S01]  /*3060*/  @!P5 FMUL R80, R80, 0.5 ;  /* 0x3f0000005050d820 */ /* 0x000fe20000400000 */
[----:B------:R-:W1:Y:S01]  /*3070*/  MUFU.EX2 R68, R65 ;  /* 0x0000004100447308 */ /* 0x000e620000000800 */
[--C-:B---3--:R-:W-:Y:S01]  /*3080*/  FFMA R26, R43, UR6, -R3.reuse ;  /* 0x000000062b1a7c23 */ /* 0x108fe20008000803 */
[----:B--2---:R-:W-:Y:S01]  /*3090*/  @!P2 FMUL R52, R52, R52 ;  /* 0x000000343434a220 */ /* 0x004fe20000400000 */
[----:B------:R-:W-:Y:S01]  /*30a0*/  FSETP.GEU.AND P2, PT, R85, -126, PT ;  /* 0xc2fc00005500780b */ /* 0x000fe20003f4e000 */
[--C-:B------:R-:W-:Y:S01]  /*30b0*/  FFMA R79, R79, UR6, -R3.reuse ;  /* 0x000000064f4f7c23 */ /* 0x100fe20008000803 */
[----:B------:R-:W-:Y:S01]  /*30c0*/  FFMA R86, R86, UR6, -R3 ;  /* 0x0000000656567c23 */ /* 0x000fe20008000803 */
[----:B------:R-:W-:Y:S01]  /*30d0*/  FADD R77, R29, R20 ;  /* 0x000000141d4d7221 */ /* 0x000fe20000000000 */
[----:B------:R-:W-:Y:S01]  /*30e0*/  @!P4 FMUL R4, R4, 0.5 ;  /* 0x3f0000000404c820 */ /* 0x000fe20000400000 */
[----:B------:R-:W2:Y:S01]  /*30f0*/  MUFU.EX2 R61, R80 ;  /* 0x00000050003d7308 */ /* 0x000ea20000000800 */
[----:B----4-:R-:W-:Y:S01]  /*3100*/  @!P3 FMUL R31, R31, R31 ;  /* 0x0000001f1f1fb220 */ /* 0x010fe20000400000 */
[----:B------:R-:W-:-:S06]  /*3110*/  FSETP.GEU.AND P3, PT, R38, -126, PT ;  /* 0xc2fc00002600780b */ /* 0x000fcc0003f6e000 */
[----:B------:R-:W3:Y:S01]  /*3120*/  MUFU.EX2 R27, R84 ;  /* 0x00000054001b7308 */ /* 0x000ee20000000800 */
[----:B-1----:R-:W-:Y:S01]  /*3130*/  @!P1 FMUL R68, R68, R68 ;  /* 0x0000004444449220 */ /* 0x002fe20000400000 */
[----:B------:R-:W-:Y:S01]  /*3140*/  FSETP.GEU.AND P1, PT, R26, -126, PT ;  /* 0xc2fc00001a00780b */ /* 0x000fe20003f2e000 */
[----:B------:R-:W-:-:S04]  /*3150*/  @!P2 FMUL R85, R85, 0.5 ;  /* 0x3f0000005555a820 */ /* 0x000fc80000400000 */
[----:B------:R-:W-:Y:S01]  /*3160*/  @!P3 FMUL R38, R38, 0.5 ;  /* 0x3f0000002626b820 */ /* 0x000fe20000400000 */
[----:B------:R1:W4:Y:S01]  /*3170*/  MUFU.EX2 R64, R4 ;  /* 0x0000000400407308 */ /* 0x0003220000000800 */
[----:B--2---:R-:W-:Y:S01]  /*3180*/  @!P5 FMUL R61, R61, R61 ;  /* 0x0000003d3d3dd220 */ /* 0x004fe20000400000 */
[----:B------:R-:W-:-:S03]  /*3190*/  FSETP.GEU.AND P5, PT, R30, -126, PT ;  /* 0xc2fc00001e00780b */ /* 0x000fc60003fae000 */
[----:B------:R-:W-:Y:S01]  /*31a0*/  FADD R73, R36, R61 ;  /* 0x0000003d24497221 */ /* 0x000fe20000000000 */
[----:B------:R-:W-:Y:S01]  /*31b0*/  F2FP.F16.F32.PACK_AB R36, R29, R36 ;  /* 0x000000241d24723e */ /* 0x000fe200000000ff */
[----:B------:R-:W-:Y:S01]  /*31c0*/  @!P1 FMUL R26, R26, 0.5 ;  /* 0x3f0000001a1a9820 */ /* 0x000fe20000400000 */
[----:B------:R-:W2:Y:S01]  /*31d0*/  MUFU.EX2 R60, R85 ;  /* 0x00000055003c7308 */ /* 0x000ea20000000800 */
[----:B-1----:R-:W-:Y:S01]  /*31e0*/  FFMA R4, R39, UR6, -R3 ;  /* 0x0000000627047c23 */ /* 0x002fe20008000803 */
[----:B---3--:R-:W-:Y:S01]  /*31f0*/  @!P6 FMUL R27, R27, R27 ;  /* 0x0000001b1b1be220 */ /* 0x008fe20000400000 */
[----:B------:R-:W-:-:S04]  /*3200*/  FSETP.GEU.AND P6, PT, R34, -126, PT ;  /* 0xc2fc00002200780b */ /* 0x000fc80003fce000 */
[----:B------:R-:W-:Y:S01]  /*3210*/  @!P5 FMUL R30, R30, 0.5 ;  /* 0x3f0000001e1ed820 */ /* 0x000fe20000400000 */
[----:B------:R1:W3:Y:S01]  /*3220*/  MUFU.EX2 R43, R38 ;  /* 0x00000026002b7308 */ /* 0x0002e20000000800 */
[----:B----4-:R-:W-:Y:S01]  /*3230*/  @!P4 FMUL R64, R64, R64 ;  /* 0x000000404040c220 */ /* 0x010fe20000400000 */
[----:B------:R-:W-:-:S06]  /*3240*/  FSETP.GEU.AND P4, PT, R4, -126, PT ;  /* 0xc2fc00000400780b */ /* 0x000fcc0003f8e000 */
[----:B------:R-:W-:Y:S01]  /*3250*/  @!P6 FMUL R34, R34, 0.5 ;  /* 0x3f0000002222e820 */ /* 0x000fe20000400000 */
[----:B------:R4:W5:Y:S01]  /*3260*/  MUFU.EX2 R80, R26 ;  /* 0x0000001a00507308 */ /* 0x0009620000000800 */
[----:B--2---:R-:W-:Y:S01]  /*3270*/  @!P2 FMUL R60, R60, R60 ;  /* 0x0000003c3c3ca220 */ /* 0x004fe20000400000 */
[----:B------:R-:W-:Y:S01]  /*3280*/  FSETP.GEU.AND P2, PT, R69, -126, PT ;  /* 0xc2fc00004500780b */ /* 0x000fe20003f4e000 */
[----:B-1----:R-:W-:-:S03]  /*3290*/  FFMA R38, R62, UR6, -R3 ;  /* 0x000000063e267c23 */ /* 0x002fc60008000803 */
[----:B------:R-:W-:Y:S02]  /*32a0*/  @!P4 FMUL R4, R4, 0.5 ;  /* 0x3f0000000404c820 */ /* 0x000fe40000400000 */
[----:B------:R1:W2:Y:S01]  /*32b0*/  MUFU.EX2 R35, R30 ;  /* 0x0000001e00237308 */ /* 0x0002a20000000800 */
[----:B----4-:R-:W-:Y:S01]  /*32c0*/  FFMA R26, R55, UR6, -R3 ;  /* 0x00000006371a7c23 */ /* 0x010fe20008000803 */
[----:B---3--:R-:W-:Y:S01]  /*32d0*/  @!P3 FMUL R43, R43, R43 ;  /* 0x0000002b2b2bb220 */ /* 0x008fe20000400000 */
[----:B------:R-:W-:-:S04]  /*32e0*/  FSETP.GEU.AND P3, PT, R50, -126, PT ;  /* 0xc2fc00003200780b */ /* 0x000fc80003f6e000 */
[----:B------:R-:W-:Y:S01]  /*32f0*/  @!P2 FMUL R69, R69, 0.5 ;  /* 0x3f0000004545a820 */ /* 0x000fe20000400000 */
[----:B------:R3:W4:Y:S01]  /*3300*/  MUFU.EX2 R39, R34 ;  /* 0x0000002200277308 */ /* 0x0007220000000800 */
[----:B-----5:R-:W-:Y:S01]  /*3310*/  @!P1 FMUL R80, R80, R80 ;  /* 0x0000005050509220 */ /* 0x020fe20000400000 */
[----:B------:R-:W-:Y:S01]  /*3320*/  FSETP.GEU.AND P1, PT, R26, -126, PT ;  /* 0xc2fc00001a00780b */ /* 0x000fe20003f2e000 */
[----:B-1----:R-:W-:-:S05]  /*3330*/  FFMA R30, R47, UR6, -R3 ;  /* 0x000000062f1e7c23 */ /* 0x002fca0008000803 */
[----:B------:R1:W5:Y:S01]  /*3340*/  MUFU.EX2 R76, R4 ;  /* 0x00000004004c7308 */ /* 0x0003620000000800 */
[----:B--2---:R-:W-:Y:S01]  /*3350*/  @!P5 FMUL R35, R35, R35 ;  /* 0x000000232323d220 */ /* 0x004fe20000400000 */
[----:B------:R-:W-:Y:S01]  /*3360*/  FSETP.GEU.AND P5, PT, R42, -126, PT ;  /* 0xc2fc00002a00780b */ /* 0x000fe20003fae000 */
[----:B------:R-:W-:Y:S01]  /*3370*/  @!P3 FMUL R50, R50, 0.5 ;  /* 0x3f0000003232b820 */ /* 0x000fe20000400000 */
[----:B---3--:R-:W-:-:S03]  /*3380*/  FFMA R34, R58, UR6, -R3 ;  /* 0x000000063a227c23 */ /* 0x008fc60008000803 */
[----:B------:R-:W-:Y:S01]  /*3390*/  @!P1 FMUL R26, R26, 0.5 ;  /* 0x3f0000001a1a9820 */ /* 0x000fe20000400000 */
[----:B------:R2:W3:Y:S01]  /*33a0*/  MUFU.EX2 R72, R69 ;  /* 0x0000004500487308 */ /* 0x0004e20000000800 */
[----:B-1----:R-:W-:Y:S01]  /*33b0*/  FFMA R4, R51, UR6, -R3 ;  /* 0x0000000633047c23 */ /* 0x002fe20008000803 */
[----:B----4-:R-:W-:Y:S01]  /*33c0*/  @!P6 FMUL R39, R39, R39 ;  /* 0x000000272727e220 */ /* 0x010fe20000400000 */
[----:B------:R-:W-:-:S04]  /*33d0*/  FSETP.GEU.AND P6, PT, R46, -126, PT ;  /* 0xc2fc00002e00780b */ /* 0x000fc80003fce000 */
[----:B------:R-:W-:Y:S01]  /*33e0*/  @!P5 FMUL R42, R42, 0.5 ;  /* 0x3f0000002a2ad820 */ /* 0x000fe20000400000 */
[----:B------:R-:W1:Y:S01]  /*33f0*/  MUFU.EX2 R55, R50 ;  /* 0x0000003200377308 */ /* 0x000e620000000800 */
[----:B-----5:R-:W-:Y:S01]  /*3400*/  @!P4 FMUL R76, R76, R76 ;  /* 0x0000004c4c4cc220 */ /* 0x020fe20000400000 */
[----:B------:R-:W-:Y:S01]  /*3410*/  FSETP.GEU.AND P4, PT, R4, -126, PT ;  /* 0xc2fc00000400780b */ /* 0x000fe20003f8e000 */
[----:B--2---:R-:W-:Y:S01]  /*3420*/  FADD R69, R32, R53 ;  /* 0x0000003520457221 */ /* 0x004fe20000000000 */
[----:B------:R-:W-:-:S04]  /*3430*/  F2FP.F16.F32.PACK_AB R32, R21, R32 ;  /* 0x000000201520723e */ /* 0x000fc800000000ff */
[----:B------:R-:W-:Y:S01]  /*3440*/  @!P6 FMUL R46, R46, 0.5 ;  /* 0x3f0000002e2ee820 */ /* 0x000fe20000400000 */
[----:B------:R2:W4:Y:S01]  /*3450*/  MUFU.EX2 R62, R26 ;  /* 0x0000001a003e7308 */ /* 0x0005220000000800 */
[----:B---3--:R-:W-:Y:S01]  /*3460*/  @!P2 FMUL R72, R72, R72 ;  /* 0x000000484848a220 */ /* 0x008fe20000400000 */
[----:B------:R-:W-:-:S04]  /*3470*/  FSETP.GEU.AND P2, PT, R30, -126, PT ;  /* 0xc2fc00001e00780b */ /* 0x000fc80003f4e000 */
[----:B------:R-:W-:Y:S01]  /*3480*/  @!P4 FMUL R4, R4, 0.5 ;  /* 0x3f0000000404c820 */ /* 0x000fe20000400000 */
[----:B------:R-:W-:Y:S01]  /*3490*/  F2FP.F16.F32.PACK_AB R29, R72, R39 ;  /* 0x00000027481d723e */ /* 0x000fe200000000ff */
[----:B------:R3:W5:Y:S01]  /*34a0*/  MUFU.EX2 R47, R42 ;  /* 0x0000002a002f7308 */ /* 0x0007620000000800 */
[----:B-1----:R-:W-:Y:S01]  /*34b0*/  @!P3 FMUL R55, R55, R55 ;  /* 0x000000373737b220 */ /* 0x002fe20000400000 */
[----:B------:R-:W-:Y:S01]  /*34c0*/  FSETP.GEU.AND P3, PT, R38, -126, PT ;  /* 0xc2fc00002600780b */ /* 0x000fe20003f6e000 */
[----:B--2---:R-:W-:-:S04]  /*34d0*/  FFMA R26, R70, UR6, -R3 ;  /* 0x00000006461a7c23 */ /* 0x004fc80008000803 */
[----:B------:R-:W-:Y:S01]  /*34e0*/  @!P2 FMUL R30, R30, 0.5 ;  /* 0x3f0000001e1ea820 */ /* 0x000fe20000400000 */
[----:B------:R-:W1:Y:S01]  /*34f0*/  MUFU.EX2 R51, R46 ;  /* 0x0000002e00337308 */ /* 0x000e620000000800 */
[----:B----4-:R-:W-:Y:S01]  /*3500*/  @!P1 FMUL R62, R62, R62 ;  /* 0x0000003e3e3e9220 */ /* 0x010fe20000400000 */
[----:B------:R-:W-:Y:S01]  /*3510*/  FSETP.GEU.AND P1, PT, R67, -126, PT ;  /* 0xc2fc00004300780b */ /* 0x000fe20003f2e000 */
[----:B---3--:R-:W-:-:S04]  /*3520*/  FFMA R42, R66, UR6, -R3 ;  /* 0x00000006422a7c23 */ /* 0x008fc80008000803 */
[----:B------:R-:W-:Y:S01]  /*3530*/  @!P3 FMUL R38, R38, 0.5 ;  /* 0x3f0000002626b820 */ /* 0x000fe20000400000 */
[----:B------:R2:W3:Y:S01]  /*3540*/  MUFU.EX2 R58, R4 ;  /* 0x00000004003a7308 */ /* 0x0004e20000000800 */
[----:B-----5:R-:W-:Y:S01]  /*3550*/  @!P5 FMUL R47, R47, R47 ;  /* 0x0000002f2f2fd220 */ /* 0x020fe20000400000 */
[----:B------:R-:W-:-:S05]  /*3560*/  FSETP.GEU.AND P5, PT, R54, -126, PT ;  /* 0xc2fc00003600780b */ /* 0x000fca0003fae000 */
[----:B------:R-:W-:Y:S01]  /*3570*/  @!P1 FMUL R67, R67, 0.5 ;  /* 0x3f00000043439820 */ /* 0x000fe20000400000 */
[----:B------:R4:W5:Y:S01]  /*3580*/  MUFU.EX2 R84, R30 ;  /* 0x0000001e00547308 */ /* 0x0009620000000800 */
[----:B--2---:R-:W-:Y:S01]  /*3590*/  FFMA R4, R63, UR6, -R3 ;  /* 0x000000063f047c23 */ /* 0x004fe20008000803 */
[----:B-1----:R-:W-:Y:S01]  /*35a0*/  @!P6 FMUL R51, R51, R51 ;  /* 0x000000333333e220 */ /* 0x002fe20000400000 */
[----:B------:R-:W-:-:S04]  /*35b0*/  FSETP.GEU.AND P6, PT, R34, -126, PT ;  /* 0xc2fc00002200780b */ /* 0x000fc80003fce000 */
[----:B------:R-:W-:Y:S01]  /*35c0*/  @!P5 FMUL R54, R54, 0.5 ;  /* 0x3f0000003636d820 */ /* 0x000fe20000400000 */
[----:B------:R-:W1:Y:S01]  /*35d0*/  MUFU.EX2 R66, R38 ;  /* 0x0000002600427308 */ /* 0x000e620000000800 */
[----:B---3--:R-:W-:Y:S01]  /*35e0*/  @!P4 FMUL R58, R58, R58 ;  /* 0x0000003a3a3ac220 */ /* 0x008fe20000400000 */
[----:B------:R-:W-:Y:S01]  /*35f0*/  FSETP.GEU.AND P4, PT, R4, -126, PT ;  /* 0xc2fc00000400780b */ /* 0x000fe20003f8e000 */
[----:B----4-:R-:W-:-:S05]  /*3600*/  FFMA R30, R59, UR6, -R3 ;  /* 0x000000063b1e7c23 */ /* 0x010fca0008000803 */
[----:B------:R-:W-:Y:S01]  /*3610*/  @!P6 FMUL R34, R34, 0.5 ;  /* 0x3f0000002222e820 */ /* 0x000fe20000400000 */
[----:B------:R-:W2:Y:S01]  /*3620*/  MUFU.EX2 R59, R54 ;  /* 0x00000036003b7308 */ /* 0x000ea20000000800 */
[----:B-----5:R-:W-:Y:S01]  /*3630*/  @!P2 FMUL R84, R84, R84 ;  /* 0x000000545454a220 */ /* 0x020fe20000400000 */
[----:B------:R-:W-:-:S04]  /*3640*/  FSETP.GEU.AND P2, PT, R30, -126, PT ;  /* 0xc2fc00001e00780b */ /* 0x000fc80003f4e000 */
[----:B------:R-:W-:Y:S02]  /*3650*/  @!P4 FMUL R4, R4, 0.5 ;  /* 0x3f0000000404c820 */ /* 0x000fe40000400000 */
[----:B------:R3:W4:Y:S01]  /*3660*/  MUFU.EX2 R88, R34 ;  /* 0x0000002200587308 */ /* 0x0007220000000800 */
[----:B-1----:R-:W-:Y:S01]  /*3670*/  @!P3 FMUL R66, R66, R66 ;  /* 0x000000424242b220 */ /* 0x002fe20000400000 */
[----:B------:R-:W-:-:S05]  /*3680*/  FSETP.GEU.AND P3, PT, R75, -126, PT ;  /* 0xc2fc00004b00780b */ /* 0x000fca0003f6e000 */
[----:B------:R-:W-:Y:S01]  /*3690*/  @!P2 FMUL R30, R30, 0.5 ;  /* 0x3f0000001e1ea820 */ /* 0x000fe20000400000 */
[----:B------:R1:W5:Y:S01]  /*36a0*/  MUFU.EX2 R65, R4 ;  /* 0x0000000400417308 */ /* 0x0003620000000800 */
[----:B---3--:R-:W-:Y:S01]  /*36b0*/  FFMA R34, R74, UR6, -R3 ;  /* 0x000000064a227c23 */ /* 0x008fe20008000803 */
[----:B--2---:R-:W-:Y:S01]  /*36c0*/  @!P5 FMUL R59, R59, R59 ;  /* 0x0000003b3b3bd220 */ /* 0x004fe20000400000 */
[----:B------:R-:W-:-:S04]  /*36d0*/  FSETP.GEU.AND P5, PT, R42, -126, PT ;  /* 0xc2fc00002a00780b */ /* 0x000fc80003fae000 */
[----:B------:R-:W-:Y:S01]  /*36e0*/  @!P3 FMUL R75, R75, 0.5 ;  /* 0x3f0000004b4bb820 */ /* 0x000fe20000400000 */
[----:B------:R-:W2:Y:S01]  /*36f0*/  MUFU.EX2 R67, R67 ;  /* 0x0000004300437308 */ /* 0x000ea20000000800 */
[--C-:B-1----:R-:W-:Y:S01]  /*3700*/  FFMA R4, R82, UR6, -R3.reuse ;  /* 0x0000000652047c23 */ /* 0x102fe20008000803 */
[----:B----4-:R-:W-:Y:S01]  /*3710*/  @!P6 FMUL R88, R88, R88 ;  /* 0x000000585858e220 */ /* 0x010fe20000400000 */
[----:B------:R-:W-:Y:S01]  /*3720*/  FSETP.GEU.AND P6, PT, R34, -126, PT ;  /* 0xc2fc00002200780b */ /* 0x000fe20003fce000 */
[----:B------:R-:W-:-:S04]  /*3730*/  FFMA R3, R87, UR6, -R3 ;  /* 0x0000000657037c23 */ /* 0x000fc80008000803 */
[----:B------:R-:W-:Y:S01]  /*3740*/  @!P5 FMUL R42, R42, 0.5 ;  /* 0x3f0000002a2ad820 */ /* 0x000fe20000400000 */
[----:B-----5:R-:W-:Y:S01]  /*3750*/  @!P4 FMUL R65, R65, R65 ;  /* 0x000000414141c220 */ /* 0x020fe20000400000 */
[----:B------:R-:W-:Y:S01]  /*3760*/  FSETP.GEU.AND P4, PT, R4, -126, PT ;  /* 0xc2fc00000400780b */ /* 0x000fe20003f8e000 */
[----:B------:R-:W1:Y:S05]  /*3770*/  MUFU.EX2 R75, R75 ;  /* 0x0000004b004b7308 */ /* 0x000e6a0000000800 */
[----:B------:R-:W-:Y:S01]  /*3780*/  @!P6 FMUL R34, R34, 0.5 ;  /* 0x3f0000002222e820 */ /* 0x000fe20000400000 */
[----:B--2---:R-:W-:Y:S01]  /*3790*/  @!P1 FMUL R67, R67, R67 ;  /* 0x0000004343439220 */ /* 0x004fe20000400000 */
[----:B------:R-:W-:Y:S01]  /*37a0*/  FSETP.GEU.AND P1, PT, R83, -126, PT ;  /* 0xc2fc00005300780b */ /* 0x000fe20003f2e000 */
[----:B------:R-:W2:Y:S02]  /*37b0*/  MUFU.EX2 R70, R42 ;  /* 0x0000002a00467308 */ /* 0x000ea40000000800 */
[----:B------:R-:W-:-:S02]  /*37c0*/  FADD R50, R72, R67 ;  /* 0x0000004348327221 */ /* 0x000fc40000000000 */
[----:B------:R-:W-:-:S04]  /*37d0*/  @!P4 FMUL R4, R4, 0.5 ;  /* 0x3f0000000404c820 */ /* 0x000fc80000400000 */
[----:B------:R-:W3:Y:S01]  /*37e0*/  MUFU.EX2 R82, R34 ;  /* 0x0000002200527308 */ /* 0x000ee20000000800 */
[----:B-1----:R-:W-:Y:S01]  /*37f0*/  @!P3 FMUL R75, R75, R75 ;  /* 0x0000004b4b4bb220 */ /* 0x002fe20000400000 */
[----:B------:R-:W-:Y:S02]  /*3800*/  FSETP.GEU.AND P3, PT, R79, -126, PT ;  /* 0xc2fc00004f00780b */ /* 0x000fe40003f6e000 */
[----:B------:R-:W-:Y:S01]  /*3810*/  @!P1 FMUL R83, R83, 0.5 ;  /* 0x3f00000053539820 */ /* 0x000fe20000400000 */
[----:B------:R-:W-:-:S03]  /*3820*/  FADD R89, R80, R75 ;  /* 0x0000004b50597221 */ /* 0x000fc60000000000 */
[----:B------:R1:W4:Y:S01]  /*3830*/  MUFU.EX2 R90, R4 ;  /* 0x00000004005a7308 */ /* 0x0003220000000800 */
[----:B--2---:R-:W-:Y:S01]  /*3840*/  @!P5 FMUL R70, R70, R70 ;  /* 0x000000464646d220 */ /* 0x004fe20000400000 */
[----:B------:R-:W-:-:S03]  /*3850*/  FSETP.GEU.AND P5, PT, R71, -126, PT ;  /* 0xc2fc00004700780b */ /* 0x000fc60003fae000 */
[----:B------:R-:W-:Y:S01]  /*3860*/  FADD R46, R39, R70 ;  /* 0x00000046272e7221 */ /* 0x000fe20000000000 */
[----:B------:R-:W-:Y:S01]  /*3870*/  F2FP.F16.F32.PACK_AB R39, R62, R59 ;  /* 0x0000003b3e27723e */ /* 0x000fe200000000ff */
[----:B------:R-:W-:Y:S01]  /*3880*/  @!P3 FMUL R79, R79, 0.5 ;  /* 0x3f0000004f4fb820 */ /* 0x000fe20000400000 */
[----:B------:R2:W5:Y:S01]  /*3890*/  MUFU.EX2 R63, R30 ;  /* 0x0000001e003f7308 */ /* 0x0005620000000800 */
[----:B---3--:R-:W-:Y:S01]  /*38a0*/  @!P6 FMUL R82, R82, R82 ;  /* 0x000000525252e220 */ /* 0x008fe20000400000 */
[----:B------:R-:W-:Y:S01]  /*38b0*/  FSETP.GEU.AND P6, PT, R78, -126, PT ;  /* 0xc2fc00004e00780b */ /* 0x000fe20003fce000 */
[----:B-1----:R-:W-:Y:S01]  /*38c0*/  FADD R4, R24, R37 ;  /* 0x0000002518047221 */ /* 0x002fe20000000000 */
[----:B------:R-:W-:Y:S01]  /*38d0*/  F2FP.F16.F32.PACK_AB R24, R9, R24 ;  /* 0x000000180918723e */ /* 0x000fe200000000ff */
[----:B------:R-:W-:Y:S02]  /*38e0*/  FADD R87, R47, R82 ;  /* 0x000000522f577221 */ /* 0x000fe40000000000 */
[----:B------:R-:W-:Y:S01]  /*38f0*/  FADD R34, R4, R69 ;  /* 0x0000004504227221 */ /* 0x000fe20000000000 */
[----:B------:R-:W1:Y:S01]  /*3900*/  MUFU.EX2 R83, R83 ;  /* 0x0000005300537308 */ /* 0x000e620000000800 */
[----:B----4-:R-:W-:Y:S01]  /*3910*/  @!P4 FMUL R90, R90, R90 ;  /* 0x0000005a5a5ac220 */ /* 0x010fe20000400000 */
[----:B------:R-:W-:Y:S01]  /*3920*/  FSETP.GEU.AND P4, PT, R86, -126, PT ;  /* 0xc2fc00005600780b */ /* 0x000fe20003f8e000 */
[----:B------:R-:W-:Y:S01]  /*3930*/  FADD R4, R9, R40 ;  /* 0x0000002809047221 */ /* 0x000fe20000000000 */
[----:B------:R-:W-:Y:S01]  /*3940*/  FADD R69, R21, R52 ;  /* 0x0000003415457221 */ /* 0x000fe20000000000 */
[----:B------:R-:W-:Y:S01]  /*3950*/  @!P5 FMUL R71, R71, 0.5 ;  /* 0x3f0000004747d820 */ /* 0x000fe20000400000 */
[----:B--2---:R-:W-:Y:S01]  /*3960*/  FADD R30, R13, R44 ;  /* 0x0000002c0d1e7221 */ /* 0x004fe20000000000 */
[----:B------:R-:W-:Y:S01]  /*3970*/  @!P6 FMUL R78, R78, 0.5 ;  /* 0x3f0000004e4ee820 */ /* 0x000fe20000400000 */
[----:B------:R-:W-:Y:S01]  /*3980*/  FADD R38, R4, R69 ;  /* 0x0000004504267221 */ /* 0x000fe20000000000 */
[----:B-----5:R-:W-:Y:S01]  /*3990*/  @!P2 FMUL R63, R63, R63 ;  /* 0x0000003f3f3fa220 */ /* 0x020fe20000400000 */
[----:B------:R-:W-:Y:S01]  /*39a0*/  FSETP.GEU.AND P2, PT, R26, -126, PT ;  /* 0xc2fc00001a00780b */ /* 0x000fe20003f4e000 */
[----:B------:R-:W-:Y:S01]  /*39b0*/  FADD R69, R25, R56 ;  /* 0x0000003819457221 */ /* 0x000fe20000000000 */
[----:B------:R-:W-:Y:S01]  /*39c0*/  FADD R4, R11, R14 ;  /* 0x0000000e0b047221 */ /* 0x000fe20000000000 */
[----:B------:R-:W2:Y:S01]  /*39d0*/  MUFU.EX2 R71, R71 ;  /* 0x0000004700477308 */ /* 0x000ea20000000800 */
[----:B------:R-:W-:Y:S01]  /*39e0*/  FADD R85, R30, R77 ;  /* 0x0000004d1e557221 */ /* 0x000fe20000000000 */
[----:B------:R-:W-:Y:S01]  /*39f0*/  @!P4 FMUL R86, R86, 0.5 ;  /* 0x3f0000005656c820 */ /* 0x000fe20000400000 */
[----:B------:R-:W-:Y:S01]  /*3a00*/  FADD R4, R4, R69 ;  /* 0x0000004504047221 */ /* 0x000fe20000000000 */
[----:B-1----:R-:W-:Y:S01]  /*3a10*/  @!P1 FMUL R83, R83, R83 ;  /* 0x0000005353539220 */ /* 0x002fe20000400000 */
[----:B------:R-:W-:Y:S01]  /*3a20*/  FSETP.GEU.AND P1, PT, R3, -126, PT ;  /* 0xc2fc00000300780b */ /* 0x000fe20003f2e000 */
[----:B------:R-:W-:Y:S01]  /*3a30*/  FADD R30, R15, R48 ;  /* 0x000000300f1e7221 */ /* 0x000fe20000000000 */
[----:B------:R-:W-:Y:S01]  /*3a40*/  FADD R77, R33, R60 ;  /* 0x0000003c214d7221 */ /* 0x000fe20000000000 */
[----:B------:R-:W1:Y:S01]  /*3a50*/  MUFU.EX2 R78, R78 ;  /* 0x0000004e004e7308 */ /* 0x000e620000000800 */
[----:B------:R-:W-:Y:S01]  /*3a60*/  FADD R91, R55, R90 ;  /* 0x0000005a375b7221 */ /* 0x000fe20000000000 */
[----:B------:R-:W-:Y:S01]  /*3a70*/  @!P2 FMUL R26, R26, 0.5 ;  /* 0x3f0000001a1aa820 */ /* 0x000fe20000400000 */
[----:B------:R-:W-:Y:S01]  /*3a80*/  FADD R77, R30, R77 ;  /* 0x0000004d1e4d7221 */ /* 0x000fe20000000000 */
[----:B------:R-:W-:Y:S01]  /*3a90*/  FADD R30, R64, R63 ;  /* 0x0000003f401e7221 */ /* 0x000fe20000000000 */
[----:B------:R-:W-:Y:S01]  /*3aa0*/  FADD R93, R58, R83 ;  /* 0x000000533a5d7221 */ /* 0x000fe20000000000 */
[----:B------:R-:W-:Y:S01]  /*3ab0*/  FADD R95, R46, R91 ;  /* 0x0000005b2e5f7221 */ /* 0x000fe20000000000 */
[----:B------:R-:W-:Y:S01]  /*3ac0*/  FADD R77, R4, R77 ;  /* 0x0000004d044d7221 */ /* 0x000fe20000000000 */
[----:B------:R3:W4:Y:S01]  /*3ad0*/  MUFU.EX2 R74, R26 ;  /* 0x0000001a004a7308 */ /* 0x0007220000000800 */
[----:B--2---:R-:W-:Y:S01]  /*3ae0*/  @!P5 FMUL R71, R71, R71 ;  /* 0x000000474747d220 */ /* 0x004fe20000400000 */
[----:B------:R-:W-:Y:S01]  /*3af0*/  @!P1 FMUL R3, R3, 0.5 ;  /* 0x3f00000003039820 */ /* 0x000fe20000400000 */
[----:B------:R-:W-:-:S02]  /*3b00*/  IMAD.U32 R4, RZ, RZ, UR35 ;  /* 0x00000023ff047e24 */ /* 0x000fc4000f8e00ff */
[----:B------:R-:W-:Y:S01]  /*3b10*/  FADD R92, R30, R89 ;  /* 0x000000591e5c7221 */ /* 0x000fe20000000000 */
[----:B------:R-:W-:Y:S01]  /*3b20*/  FADD R93, R50, R93 ;  /* 0x0000005d325d7221 */ /* 0x000fe20000000000 */
[----:B------:R-:W-:Y:S01]  /*3b30*/  UIADD3 UR35, UR52, 0x1, URZ ;  /* 0x0000000134237890 */ /* 0x000fe2000fffe03f */
[----:B------:R-:W-:Y:S01]  /*3b40*/  FADD R46, R76, R71 ;  /* 0x000000474c2e7221 */ /* 0x000fe20000000000 */
[----:B------:R-:W2:Y:S01]  /*3b50*/  MUFU.EX2 R79, R79 ;  /* 0x0000004f004f7308 */ /* 0x000ea20000000800 */
[----:B---3--:R-:W-:Y:S01]  /*3b60*/  FADD R26, R28, R45 ;  /* 0x0000002d1c1a7221 */ /* 0x008fe20000000000 */
[----:B-1----:R-:W-:Y:S01]  /*3b70*/  @!P6 FMUL R78, R78, R78 ;  /* 0x0000004e4e4ee220 */ /* 0x002fe20000400000 */
[----:B------:R-:W-:Y:S01]  /*3b80*/  UISETP.NE.AND UP0, UPT, UR35, 0x5, UPT ;  /* 0x000000052300788c */ /* 0x000fe2000bf05270 */
[----:B------:R-:W-:Y:S01]  /*3b90*/  FADD R38, R38, R85 ;  /* 0x0000005526267221 */ /* 0x000fe20000000000 */
[----:B------:R-:W-:Y:S01]  /*3ba0*/  FADD R81, R26, R73 ;  /* 0x000000491a517221 */ /* 0x000fe20000000000 */
[----:B------:R-:W-:Y:S01]  /*3bb0*/  FADD R26, R0, R41 ;  /* 0x00000029001a7221 */ /* 0x000fe20000000000 */
[----:B------:R-:W-:Y:S01]  /*3bc0*/  FADD R73, R10, R57 ;  /* 0x000000390a497221 */ /* 0x000fe20000000000 */
[----:B------:R-:W1:Y:S01]  /*3bd0*/  MUFU.EX2 R86, R86 ;  /* 0x0000005600567308 */ /* 0x000e620000000800 */
[----:B----4-:R-:W-:Y:S01]  /*3be0*/  @!P2 FMUL R74, R74, R74 ;  /* 0x0000004a4a4aa220 */ /* 0x010fe20000400000 */
[----:B------:R-:W-:Y:S01]  /*3bf0*/  FADD R50, R51, R78 ;  /* 0x0000004e33327221 */ /* 0x000fe20000000000 */
[----:B------:R-:W-:Y:S01]  /*3c00*/  FADD R42, R26, R73 ;  /* 0x000000491a2a7221 */ /* 0x000fe20000000000 */
[----:B------:R-:W-:Y:S01]  /*3c10*/  FADD R26, R8, R49 ;  /* 0x00000031081a7221 */ /* 0x000fe20000000000 */
[----:B------:R-:W-:Y:S01]  /*3c20*/  FADD R73, R12, R27 ;  /* 0x0000001b0c497221 */ /* 0x000fe20000000000 */
[----:B------:R-:W-:Y:S01]  /*3c30*/  FADD R30, R43, R74 ;  /* 0x0000004a2b1e7221 */ /* 0x000fe20000000000 */
[----:B------:R-:W-:Y:S01]  /*3c40*/  FADD R34, R34, R81 ;  /* 0x0000005122227221 */ /* 0x000fe20000000000 */
[----:B------:R3:W4:Y:S01]  /*3c50*/  MUFU.EX2 R69, R3 ;  /* 0x0000000300457308 */ /* 0x0007220000000800 */
[----:B------:R-:W-:Y:S01]  /*3c60*/  FADD R73, R26, R73 ;  /* 0x000000491a497221 */ /* 0x000fe20000000000 */
[----:B------:R-:W-:Y:S01]  /*3c70*/  FADD R26, R31, R88 ;  /* 0x000000581f1a7221 */ /* 0x000fe20000000000 */
[----:B--2---:R-:W-:Y:S01]  /*3c80*/  @!P3 FMUL R79, R79, R79 ;  /* 0x0000004f4f4fb220 */ /* 0x004fe20000400000 */
[----:B------:R-:W-:Y:S01]  /*3c90*/  USEL UR6, URZ, 0x1, UP0 ;  /* 0x000000013f067887 */ /* 0x000fe20008000000 */
[----:B------:R-:W-:Y:S01]  /*3ca0*/  FADD R73, R42, R73 ;  /* 0x000000492a497221 */ /* 0x000fe20000000000 */
[----:B------:R-:W-:Y:S01]  /*3cb0*/  FADD R54, R26, R87 ;  /* 0x000000571a367221 */ /* 0x000fe20000000000 */
[----:B------:R-:W-:Y:S01]  /*3cc0*/  FADD R26, R68, R65 ;  /* 0x00000041441a7221 */ /* 0x000fe20000000000 */
[----:B------:R-:W-:Y:S01]  /*3cd0*/  FADD R87, R84, R79 ;  /* 0x0000004f54577221 */ /* 0x000fe20000000000 */
[----:B-1----:R-:W-:Y:S01]  /*3ce0*/  @!P4 FMUL R86, R86, R86 ;  /* 0x000000565656c220 */ /* 0x002fe20000400000 */
[----:B---3--:R-:W-:Y:S01]  /*3cf0*/  FADD R3, R35, R66 ;  /* 0x0000004223037221 */ /* 0x008fe20000000000 */
[----:B------:R-:W-:Y:S01]  /*3d00*/  FADD R54, R54, R95 ;  /* 0x0000005f36367221 */ /* 0x000fe20000000000 */
[----:B------:R-:W-:Y:S01]  /*3d10*/  FADD R26, R26, R87 ;  /* 0x000000571a1a7221 */ /* 0x000fe20000000000 */
[----:B------:R-:W-:Y:S01]  /*3d20*/  FADD R89, R59, R86 ;  /* 0x000000563b597221 */ /* 0x000fe20000000000 */
[----:B------:R-:W-:Y:S01]  /*3d30*/  FADD R3, R3, R50 ;  /* 0x0000003203037221 */ /* 0x000fe20000000000 */
[----:B------:R-:W-:Y:S01]  /*3d40*/  FADD R92, R92, R93 ;  /* 0x0000005d5c5c7221 */ /* 0x000fe20000000000 */
[----:B------:R-:W-:Y:S01]  /*3d50*/  FADD R34, R34, R73 ;  /* 0x0000004922227221 */ /* 0x000fe20000000000 */
[----:B----4-:R-:W-:Y:S01]  /*3d60*/  @!P1 FMUL R69, R69, R69 ;  /* 0x0000004545459220 */ /* 0x010fe20000400000 */
[----:B------:R-:W-:Y:S01]  /*3d70*/  FADD R30, R30, R89 ;  /* 0x000000591e1e7221 */ /* 0x000fe20000000000 */
[----:B------:R-:W-:Y:S01]  /*3d80*/  FADD R77, R38, R77 ;  /* 0x0000004d264d7221 */ /* 0x000fe20000000000 */
[----:B------:R1:W-:Y:S01]  /*3d90*/  SYNCS.ARRIVE.TRANS64.A1T0 RZ, [R4+UR53], RZ ;  /* 0x000000ff04ff79a7 */ /* 0x0003e20008100035 */
[----:B------:R-:W-:Y:S01]  /*3da0*/  FADD R91, R62, R69 ;  /* 0x000000453e5b7221 */ /* 0x000fe20000000000 */
[----:B------:R-:W-:Y:S01]  /*3db0*/  FADD R3, R3, R30 ;  /* 0x0000001e03037221 */ /* 0x000fe20000000000 */
[----:B------:R-:W-:Y:S01]  /*3dc0*/  USEL UR35, UR35, URZ, UP0 ;  /* 0x0000003f23237287 */ /* 0x000fe20008000000 */
[----:B------:R-:W-:Y:S01]  /*3dd0*/  LOP3.LUT R18, R18, UR6, RZ, 0x3c, !PT ;  /* 0x0000000612127c12 */ /* 0x000fe2000f8e3cff */
[----:B------:R-:W-:Y:S01]  /*3de0*/  FADD R91, R46, R91 ;  /* 0x0000005b2e5b7221 */ /* 0x000fe20000000000 */
[----:B------:R-:W-:Y:S01]  /*3df0*/  FADD R3, R54, R3 ;  /* 0x0000000336037221 */ /* 0x000fe20000000000 */
[----:B------:R-:W-:Y:S01]  /*3e00*/  F2FP.F16.F32.PACK_AB R54, R60, R27 ;  /* 0x0000001b3c36723e */ /* 0x000fe200000000ff */
[----:B-1----:R-:W-:Y:S01]  /*3e10*/  FADD R4, R34, R77 ;  /* 0x0000004d22047221 */ /* 0x002fe20000000000 */
[----:B------:R-:W-:Y:S01]  /*3e20*/  FADD R91, R26, R91 ;  /* 0x0000005b1a5b7221 */ /* 0x000fe20000000000 */
[----:B------:R-:W-:-:S02]  /*3e30*/  F2FP.F16.F32.PACK_AB R34, R25, R10 ;  /* 0x0000000a1922723e */ /* 0x000fc400000000ff */
[----:B------:R-:W-:Y:S01]  /*3e40*/  F2FP.F16.F32.PACK_AB R38, R33, R12 ;  /* 0x0000000c2126723e */ /* 0x000fe200000000ff */
[----:B------:R-:W-:Y:S01]  /*3e50*/  FADD R92, R92, R91 ;  /* 0x0000005b5c5c7221 */ /* 0x000fe20000000000 */
[----:B------:R-:W-:Y:S02]  /*3e60*/  F2FP.F16.F32.PACK_AB R46, R48, R49 ;  /* 0x00000031302e723e */ /* 0x000fe400000000ff */
[----:B------:R-:W-:Y:S01]  /*3e70*/  F2FP.F16.F32.PACK_AB R25, R64, R31 ;  /* 0x0000001f4019723e */ /* 0x000fe200000000ff */
[----:B------:R-:W-:Y:S01]  /*3e80*/  FADD R3, R3, R92 ;  /* 0x0000005c03037221 */ /* 0x000fe20000000000 */
[----:B------:R-:W-:Y:S02]  /*3e90*/  F2FP.F16.F32.PACK_AB R27, R68, R35 ;  /* 0x00000023441b723e */ /* 0x000fe400000000ff */
[----:B------:R-:W-:Y:S02]  /*3ea0*/  F2FP.F16.F32.PACK_AB R40, R40, R37 ;  /* 0x000000252828723e */ /* 0x000fe400000000ff */
[----:B------:R-:W-:-:S02]  /*3eb0*/  F2FP.F16.F32.PACK_AB R42, R14, R41 ;  /* 0x000000290e2a723e */ /* 0x000fc400000000ff */
[----:B------:R-:W-:Y:S02]  /*3ec0*/  F2FP.F16.F32.PACK_AB R44, R44, R45 ;  /* 0x0000002d2c2c723e */ /* 0x000fe400000000ff */
[----:B------:R-:W-:Y:S02]  /*3ed0*/  F2FP.F16.F32.PACK_AB R48, R52, R53 ;  /* 0x000000353430723e */ /* 0x000fe400000000ff */
[----:B------:R-:W-:Y:S02]  /*3ee0*/  F2FP.F16.F32.PACK_AB R31, R76, R43 ;  /* 0x0000002b4c1f723e */ /* 0x000fe400000000ff */
        /* <DEDUP_REMOVED lines=14> */
[----:B------:R-:W-:Y:S01]  /*3fd0*/  F2FP.F16.F32.PACK_AB R53, R83, R90 ;  /* 0x0000005a5335723e */ /* 0x000fe200000000ff */
[----:B------:R-:W-:Y:S06]  /*3fe0*/  @!P0 BRA `(.L_x_21) ;  /* 0x0000000000048947 */ /* 0x000fec0003800000 */
[----:B------:R-:W-:Y:S01]  /*3ff0*/  BPT.TRAP 0x1 ;  /* 0x000000040000795c */ /* 0x000fe20000300000 */
.L_x_21:
[----:B------:R-:W-:Y:S01]  /*4000*/  ULEA UR6, UR35, UR37, 0x3 ;  /* 0x0000002523067291 */ /* 0x000fe2000f8e183f */
[----:B------:R-:W-:-:S08]  /*4010*/  SHF.L.U32 R0, R18, 0x1f, RZ ;  /* 0x0000001f12007819 */ /* 0x000fd000000006ff */
[----:B------:R-:W1:Y:S02]  /*4020*/  SYNCS.PHASECHK.TRANS64.TRYWAIT P1, [UR6+0x2c200], R0 ;  /* 0x02c20000ff0075a7 */ /* 0x000e640008020146 */
[----:B-1----:R-:W-:Y:S05]  /*4030*/  @!P1 BRA `(.L_x_22) ;  /* 0x000000e000389947 */ /* 0x002fea0003800000 */
.L_x_135:
[----:B------:R-:W-:Y:S01]  /*4040*/  UIMAD UR10, UR35, 0x700, UR33 ;  /* 0x00000700230a78a4 */ /* 0x000fe2000f8e0221 */
[----:B------:R-:W-:Y:S01]  /*4050*/  WARPGROUP.ARRIVE ;  /* 0x00000000000079c5 */ /* 0x000fe20000000000 */
[----:B------:R-:W-:Y:S01]  /*4060*/  UMOV UR7, 0xc0000010 ;  /* 0xc000001000077882 */ /* 0x000fe20000000000 */
[----:B------:R-:W-:Y:S01]  /*4070*/  F2FP.F16.F32.PACK_AB R55, R69, R86 ;  /* 0x000000564537723e */ /* 0x000fe200000000ff */
[----:B------:R-:W-:Y:S02]  /*4080*/  UIADD3 UR11, UR10, 0x100, URZ ;  /* 0x000001000a0b7890 */ /* 0x000fe4000fffe03f */
[----:B------:R-:W-:Y:S02]  /*4090*/  UIADD3 UR14, UR10, 0x200, URZ ;  /* 0x000002000a0e7890 */ /* 0x000fe4000fffe03f */
[----:B------:R-:W-:Y:S01]  /*40a0*/  UMOV UR6, UR10 ;  /* 0x0000000a00067c82 */ /* 0x000fe20008000000 */
[----:B------:R-:W-:Y:S01]  /*40b0*/  UIADD3 UR15, UR10, 0x300, URZ ;  /* 0x000003000a0f7890 */ /* 0x000fe2000fffe03f */
[----:B------:R-:W-:Y:S01]  /*40c0*/  HGMMA.64x16x16.F32 R136, R24, gdesc[UR4].tnspB, RZ, !UPT, gsb0 ;  /* 0x4020000418887df0 */ /* 0x000fe2000c0008ff */
[----:B------:R-:W-:Y:S01]  /*40d0*/  UMOV UR6, UR11 ;  /* 0x0000000b00067c82 */ /* 0x000fe20008000000 */
[----:B------:R-:W-:Y:S01]  /*40e0*/  UMOV UR7, 0xc0000010 ;  /* 0xc000001000077882 */ /* 0x000fe20000000000 */
[----:B------:R-:W-:-:S02]  /*40f0*/  UIADD3 UR18, UR10, 0x400, URZ ;  /* 0x000004000a127890 */ /* 0x000fc4000fffe03f */
[----:B------:R-:W-:Y:S01]  /*4100*/  UIADD3 UR11, UR10, 0x500, URZ ;  /* 0x000005000a0b7890 */ /* 0x000fe2000fffe03f */
[----:B------:R-:W-:Y:S02]  /*4110*/  WARPGROUP.DEPBAR.LE gsb0, 0x0 ;  /* 0x00008000000079c5 */ /* 0x000fe40000010000 */
[----:B------:R-:W-:-:S06]  /*4120*/  WARPGROUP.ARRIVE ;  /* 0x00000000000079c5 */ /* 0x000fcc0000000000 */
[----:B------:R-:W-:Y:S01]  /*4130*/  HGMMA.64x16x16.F32 R128, R24, gdesc[UR4].tnspB, RZ, !UPT, gsb0 ;  /* 0x4020000418807df0 */ /* 0x000fe2000c0008ff */
[----:B------:R-:W-:Y:S01]  /*4140*/  UMOV UR6, UR14 ;  /* 0x0000000e00067c82 */ /* 0x000fe20008000000 */
[----:B------:R-:W-:Y:S01]  /*4150*/  UMOV UR7, 0xc0000010 ;  /* 0xc000001000077882 */ /* 0x000fe20000000000 */
        /* <DEDUP_REMOVED lines=28> */
[----:B------:R-:W-:Y:S01]  /*4320*/  UIADD3 UR6, UR10, 0x20, URZ ;  /* 0x000000200a067890 */ /* 0x000fe2000fffe03f */
[----:B------:R-:W-:Y:S01]  /*4330*/  UMOV UR7, 0xc0000010 ;  /* 0xc000001000077882 */ /* 0x000fe20000000000 */
[----:B------:R-:W-:Y:S02]  /*4340*/  WARPGROUP.DEPBAR.LE gsb0, 0x0 ;  /* 0x00008000000079c5 */ /* 0x000fe40000010000 */
[----:B------:R-:W-:-:S06]  /*4350*/  WARPGROUP.ARRIVE ;  /* 0x00000000000079c5 */ /* 0x000fcc0000000000 */
[----:B------:R-:W-:Y:S01]  /*4360*/  HGMMA.64x16x16.F32 R136, R28, gdesc[UR4].tnspB, R136, gsb0 ;  /* 0x402000041c887df0 */ /* 0x000fe20008000888 */
[----:B------:R-:W-:Y:S01]  /*4370*/  UMOV UR6, UR11 ;  /* 0x0000000b00067c82 */ /* 0x000fe20008000000 */
[----:B------:R-:W-:Y:S01]  /*4380*/  UMOV UR7, 0xc0000010 ;  /* 0xc000001000077882 */ /* 0x000fe20000000000 */
[----:B------:R-:W-:Y:S01]  /*4390*/  UIADD3 UR11, UR10, 0x520, URZ ;  /* 0x000005200a0b7890 */ /* 0x000fe2000fffe03f */
        /* <DEDUP_REMOVED lines=245> */
[----:B------:R-:W-:Y:S02]  /*52f0*/  UIADD3 UR11, UR10, 0x5e0, URZ ;  /* 0x000005e00a0b7890 */ /* 0x000fe4000fffe03f */
[----:B------:R-:W-:Y:S01]  /*5300*/  UIADD3 UR10, UR10, 0x6e0, URZ ;  /* 0x000006e00a0a7890 */ /* 0x000fe2000fffe03f */
[----:B------:R-:W-:Y:S02]  /*5310*/  WARPGROUP.DEPBAR.LE gsb0, 0x0 ;  /* 0x00008000000079c5 */ /* 0x000fe40000010000 */
[----:B------:R-:W-:-:S06]  /*5320*/  WARPGROUP.ARRIVE ;  /* 0x00000000000079c5 */ /* 0x000fcc0000000000 */
[----:B------:R-:W-:Y:S01]  /*5330*/  HGMMA.64x16x16.F32 R128, R52, gdesc[UR4].tnspB, R128, gsb0 ;  /* 0x4020000434807df0 */ /* 0x000fe20008000880 */
[----:B------:R-:W-:Y:S01]  /*5340*/  UMOV UR6, UR14 ;  /* 0x0000000e00067c82 */ /* 0x000fe20008000000 */
[----:B------:R-:W-:Y:S01]  /*5350*/  UMOV UR7, 0xc0000010 ;  /* 0xc000001000077882 */ /* 0x000fe20000000000 */
        /* <DEDUP_REMOVED lines=22> */
[----:B------:R-:W-:Y:S03]  /*54c0*/  HGMMA.64x16x16.F32 R88, R52, gdesc[UR4].tnspB, R88, gsb0 ;  /* 0x4020000434587df0 */ /* 0x000fe60008000858 */
[----:B------:R-:W-:Y:S02]  /*54d0*/  WARPGROUP.DEPBAR.LE gsb0, 0x0 ;  /* 0x00008000000079c5 */ /* 0x000fe40000010000 */
[----:B------:R-:W-:Y:S05]  /*54e0*/  @!P0 BRA `(.L_x_23) ;  /* 0x0000000000048947 */ /* 0x000fea0003800000 */
[----:B------:R-:W-:Y:S01]  /*54f0*/  BPT.TRAP 0x1 ;  /* 0x000000040000795c */ /* 0x000fe20000300000 */
.L_x_23:
[----:B------:R-:W-:Y:S02]  /*5500*/  UISETP.GT.U32.AND UP0, UPT, UR45, 0x1, UPT ;  /* 0x000000012d00788c */ /* 0x000fe4000bf04070 */
[----:B------:R-:W-:-:S04]  /*5510*/  UIADD3 UR47, UR47, 0x2c228, URZ ;  /* 0x0002c2282f2f7890 */ /* 0x000fc8000fffe03f */
[----:B------:R-:W-:Y:S01]  /*5520*/  PLOP3.LUT P1, PT, PT, PT, UP0, 0x80, 0x0 ;  /* 0x000000000000781c */ /* 0x000fe20003f2f008 */
[----:B------:R-:W-:-:S09]  /*5530*/  UPRMT UR47, URZ, 0x654, UR47 ;  /* 0x000006543f2f7896 */ /* 0x000fd2000800002f */
[----:B------:R-:W-:Y:S03]  /*5540*/  SYNCS.ARRIVE.TRANS64.RED.A1T0 RZ, [UR47], RZ ;  /* 0x000000ffffff79a7 */ /* 0x000fe6000810042f */
[----:B------:R-:W-:Y:S05]  /*5550*/  @P1 BRA `(.L_x_24) ;  /* 0x0000000000041947 */ /* 0x000fea0003800000 */
[----:B------:R-:W-:Y:S01]  /*5560*/  BPT.TRAP 0x1 ;  /* 0x000000040000795c */ /* 0x000fe20000300000 */
.L_x_24:
[----:B------:R-:W-:Y:S01]  /*5570*/  UIADD3 UR52, UR35, 0x1, URZ ;  /* 0x0000000123347890 */ /* 0x000fe2000fffe03f */
[C---:B------:R-:W-:Y:S01]  /*5580*/  ISETP.GE.AND P2, PT, R7.reuse, 0x3, PT ;  /* 0x000000030700780c */ /* 0x040fe20003f46270 */
[----:B------:R-:W-:Y:S01]  /*5590*/  VIADD R7, R7, 0xffffffff ;  /* 0xffffffff07077836 */ /* 0x000fe20000000000 */
[----:B-1----:R-:W-:Y:S01]  /*55a0*/  IADD3 R0, R23, 0x80, RZ ;  /* 0x0000008017007810 */ /* 0x002fe20007ffe0ff */
[----:B------:R-:W-:-:S04]  /*55b0*/  UISETP.NE.AND UP0, UPT, UR52, 0x5, UPT ;  /* 0x000000053400788c */ /* 0x000fc8000bf05270 */
[----:B------:R-:W-:Y:S02]  /*55c0*/  USEL UR6, URZ, 0x1, UP0 ;  /* 0x000000013f067887 */ /* 0x000fe40008000000 */
[----:B------:R-:W-:-:S04]  /*55d0*/  USEL UR52, UR52, URZ, UP0 ;  /* 0x0000003f34347287 */ /* 0x000fc80008000000 */
[----:B------:R-:W-:Y:S01]  /*55e0*/  LOP3.LUT R18, R18, UR6, RZ, 0x3c, !PT ;  /* 0x0000000612127c12 */ /* 0x000fe2000f8e3cff */
[----:B------:R-:W-:Y:S07]  /*55f0*/  @!P2 BRA `(.L_x_25) ;  /* 0x0000003c005ca947 */ /* 0x000fee0003800000 */
[----:B------:R-:W-:Y:S01]  /*5600*/  MOV R9, R5 ;  /* 0x0000000500097202 */ /* 0x000fe20000000f00 */
[----:B------:R-:W-:Y:S01]  /*5610*/  IMAD.MOV.U32 R11, RZ, RZ, R6 ;  /* 0x000000ffff0b7224 */ /* 0x000fe200078e0006 */
[----:B------:R-:W-:-:S06]  /*5620*/  ULDC UR47, c[0x0][0x604] ;  /* 0x00018100002f7ab9 */ /* 0x000fcc0000000800 */
.L_x_36:
[----:B------:R-:W-:Y:S05]  /*5630*/  @!P0 BRA `(.L_x_26) ;  /* 0x0000000000048947 */ /* 0x000fea0003800000 */
[----:B------:R-:W-:Y:S01]  /*5640*/  BPT.TRAP 0x1 ;  /* 0x000000040000795c */ /* 0x000fe20000300000 */
.L_x_26:
[----:B------:R-:W-:Y:S01]  /*5650*/  ULEA UR6, UR52, UR37, 0x3 ;  /* 0x0000002534067291 */ /* 0x000fe2000f8e183f */
[----:B------:R-:W-:-:S08]  /*5660*/  SHF.L.U32 R5, R18, 0x1f, RZ ;  /* 0x0000001f12057819 */ /* 0x000fd000000006ff */
[----:B------:R-:W1:Y:S02]  /*5670*/  SYNCS.PHASECHK.TRANS64.TRYWAIT P2, [UR6+0x2c200], R5 ;  /* 0x02c20005ff0075a7 */ /* 0x000e640008040146 */
[----:B-1----:R-:W-:Y:S05]  /*5680*/  @!P2 BRA `(.L_x_27) ;  /* 0x000000c800bca947 */ /* 0x002fea0003800000 */
.L_x_136:
[----:B------:R-:W-:Y:S01]  /*5690*/  UIMAD UR30, UR52, 0x700, UR32 ;  /* 0x00000700341e78a4 */ /* 0x000fe2000f8e0220 */
[----:B------:R-:W-:Y:S01]  /*56a0*/  WARPGROUP.ARRIVE ;  /* 0x00000000000079c5 */ /* 0x000fe20000000000 */
[----:B------:R-:W-:Y:S01]  /*56b0*/  UMOV UR31, 0xc0000010 ;  /* 0xc0000010001f7882 */ /* 0x000fe20000000000 */
[----:B------:R-:W-:Y:S01]  /*56c0*/  UMOV UR7, 0xc0000010 ;  /* 0xc000001000077882 */ /* 0x000fe20000000000 */
[----:B------:R-:W-:Y:S02]  /*56d0*/  UIADD3 UR6, UR30, 0x100, URZ ;  /* 0x000001001e067890 */ /* 0x000fe4000fffe03f */
[----:B------:R-:W-:Y:S01]  /*56e0*/  UIADD3 UR10, UR30, 0x200, URZ ;  /* 0x000002001e0a7890 */ /* 0x000fe2000fffe03f */
[----:B------:R-:W-:Y:S02]  /*56f0*/  UMOV UR11, 0xc0000010 ;  /* 0xc0000010000b7882 */ /* 0x000fe40000000000 */
[----:B------:R-:W-:Y:S01]  /*5700*/  HGMMA.64x128x16.F32 R24, gdesc[UR28], RZ, !UPT, gsb0 ;  /* 0x01e000001c1879f0 */ /* 0x000fe2000c0008ff */
[----:B------:R-:W-:Y:S01]  /*5710*/  UIADD3 UR14, UR30, 0x300, URZ ;  /* 0x000003001e0e7890 */ /* 0x000fe2000fffe03f */
[----:B------:R-:W-:Y:S01]  /*5720*/  UMOV UR15, 0xc0000010 ;  /* 0xc0000010000f7882 */ /* 0x000fe20000000000 */
[----:B------:R-:W-:Y:S01]  /*5730*/  UIADD3 UR18, UR30, 0x400, URZ ;  /* 0x000004001e127890 */ /* 0x000fe2000fffe03f */
[----:B------:R-:W-:Y:S01]  /*5740*/  UMOV UR19, 0xc0000010 ;  /* 0xc000001000137882 */ /* 0x000fe20000000000 */
[----:B------:R-:W-:Y:S01]  /*5750*/  UIADD3 UR22, UR30, 0x500, URZ ;  /* 0x000005001e167890 */ /* 0x000fe2000fffe03f */
[----:B------:R-:W-:Y:S01]  /*5760*/  UMOV UR23, 0xc0000010 ;  /* 0xc000001000177882 */ /* 0x000fe20000000000 */
[----:B------:R-:W-:Y:S01]  /*5770*/  UIADD3 UR26, UR30, 0x600, URZ ;  /* 0x000006001e1a7890 */ /* 0x000fe2000fffe03f */
[----:B------:R-:W-:Y:S01]  /*5780*/  UMOV UR27, 0xc0000010 ;  /* 0xc0000010001b7882 */ /* 0x000fe20000000000 */
[----:B------:R-:W-:-:S02]  /*5790*/  WARPGROUP.DEPBAR.LE gsb0, 0x0 ;  /* 0x00008000000079c5 */ /* 0x000fc40000010000 */
[----:B------:R-:W-:-:S06]  /*57a0*/  WARPGROUP.ARRIVE ;  /* 0x00000000000079c5 */ /* 0x000fcc0000000000 */
[----:B------:R-:W-:Y:S03]  /*57b0*/  HGMMA.64x128x16.F32 R24, gdesc[UR4], R24, gsb0 ;  /* 0x01e00000041879f0 */ /* 0x000fe60008000818 */
[----:B------:R-:W-:Y:S02]  /*57c0*/  WARPGROUP.DEPBAR.LE gsb0, 0x0 ;  /* 0x00008000000079c5 */ /* 0x000fe40000010000 */
[----:B------:R-:W-:-:S07]  /*57d0*/  WARPGROUP.ARRIVE ;  /* 0x00000000000079c5 */ /* 0x000fce0000000000 */
[----:B------:R-:W-:Y:S01]  /*57e0*/  HGMMA.64x128x16.F32 R24, gdesc[UR8], R24, gsb0 ;  /* 0x01e00000081879f0 */ /* 0x000fe20008000818 */
[----:B------:R-:W-:-:S04]  /*57f0*/  UIADD3 UR10, UR52, 0x1, URZ ;  /* 0x00000001340a7890 */ /* 0x000fc8000fffe03f */
[----:B------:R-:W-:-:S04]  /*5800*/  UISETP.NE.AND UP0, UPT, UR10, 0x5, UPT ;  /* 0x000000050a00788c */ /* 0x000fc8000bf05270 */
[----:B------:R-:W-:Y:S02]  /*5810*/  USEL UR6, URZ, 0x1, UP0 ;  /* 0x000000013f067887 */ /* 0x000fe40008000000 */
[----:B------:R-:W-:-:S04]  /*5820*/  USEL UR10, UR10, URZ, UP0 ;  /* 0x0000003f0a0a7287 */ /* 0x000fc80008000000 */
[----:B------:R-:W-:Y:S01]  /*5830*/  LOP3.LUT R18, R18, UR6, RZ, 0x3c, !PT ;  /* 0x0000000612127c12 */ /* 0x000fe2000f8e3cff */
[----:B------:R-:W-:Y:S02]  /*5840*/  WARPGROUP.DEPBAR.LE gsb0, 0x0 ;  /* 0x00008000000079c5 */ /* 0x000fe40000010000 */
[----:B------:R-:W-:-:S06]  /*5850*/  WARPGROUP.ARRIVE ;  /* 0x00000000000079c5 */ /* 0x000fcc0000000000 */
        /* <DEDUP_REMOVED lines=11> */
[----:B------:R-:W-:Y:S05]  /*5910*/  @!P0 BRA `(.L_x_28) ;  /* 0x0000000000048947 */ /* 0x000fea0003800000 */
[----:B------:R-:W-:Y:S01]  /*5920*/  BPT.TRAP 0x1 ;  /* 0x000000040000795c */ /* 0x000fe20000300000 */
.L_x_28:
[----:B-1----:R-:W-:Y:S01]  /*5930*/  FMNMX R6, R24, R9, !PT ;  /* 0x0000000918067209 */ /* 0x002fe20007800000 */
[----:B------:R-:W-:Y:S01]  /*5940*/  ULEA UR6, UR10, UR37, 0x3 ;  /* 0x000000250a067291 */ /* 0x000fe2000f8e183f */
[----:B------:R-:W-:Y:S02]  /*5950*/  FMNMX R10, R26, R11, !PT ;  /* 0x0000000b1a0a7209 */ /* 0x000fe40007800000 */
[----:B------:R-:W-:Y:S02]  /*5960*/  FMNMX R5, R25, R6, !PT ;  /* 0x0000000619057209 */ /* 0x000fe40007800000 */
[----:B------:R-:W-:Y:S02]  /*5970*/  FMNMX R13, R27, R10, !PT ;  /* 0x0000000a1b0d7209 */ /* 0x000fe40007800000 */
[----:B------:R-:W-:Y:S02]  /*5980*/  FMNMX R6, R28, R5, !PT ;  /* 0x000000051c067209 */ /* 0x000fe40007800000 */
[----:B------:R-:W-:-:S02]  /*5990*/  FMNMX R10, R30, R13, !PT ;  /* 0x0000000d1e0a7209 */ /* 0x000fc40007800000 */
[----:B------:R-:W-:Y:S02]  /*59a0*/  FMNMX R5, R29, R6, !PT ;  /* 0x000000061d057209 */ /* 0x000fe40007800000 */
[----:B------:R-:W-:Y:S02]  /*59b0*/  FMNMX R15, R31, R10, !PT ;  /* 0x0000000a1f0f7209 */ /* 0x000fe40007800000 */
[----:B------:R-:W-:-:S04]  /*59c0*/  FMNMX R6, R32, R5, !PT ;  /* 0x0000000520067209 */ /* 0x000fc80007800000 */
        /* <DEDUP_REMOVED lines=26> */
[----:B------:R-:W-:-:S05]  /*5b70*/  FMNMX R6, R85, R6, !PT ;  /* 0x0000000655067209 */ /* 0x000fca0007800000 */
[----:B------:R-:W1:Y:S02]  /*5b80*/  SHFL.BFLY PT, R5, R6, 0x1, 0x1f ;  /* 0x0c201f0006057f89 */ /* 0x000e6400000e0000 */
[----:B-1----:R-:W-:Y:S02]  /*5b90*/  FMNMX R8, R6, R5, !PT ;  /* 0x0000000506087209 */ /* 0x002fe40007800000 */
[----:B------:R-:W-:-:S03]  /*5ba0*/  FMNMX R6, R34, R15, !PT ;  /* 0x0000000f22067209 */ /* 0x000fc60007800000 */
[----:B------:R-:W1:Y:S01]  /*5bb0*/  SHFL.BFLY PT, R5, R8, 0x2, 0x1f ;  /* 0x0c401f0008057f89 */ /* 0x000e6200000e0000 */
[----:B------:R-:W-:-:S04]  /*5bc0*/  FMNMX R21, R35, R6, !PT ;  /* 0x0000000623157209 */ /* 0x000fc80007800000 */
[----:B------:R-:W-:-:S04]  /*5bd0*/  FMNMX R6, R38, R21, !PT ;  /* 0x0000001526067209 */ /* 0x000fc80007800000 */
[----:B------:R-:W-:-:S04]  /*5be0*/  FMNMX R21, R39, R6, !PT ;  /* 0x0000000627157209 */ /* 0x000fc80007800000 */
[----:B------:R-:W-:Y:S02]  /*5bf0*/  FMNMX R6, R42, R21, !PT ;  /* 0x000000152a067209 */ /* 0x000fe40007800000 */
[----:B-1----:R-:W-:-:S04]  /*5c00*/  FMNMX R5, R8, R5, !PT ;  /* 0x0000000508057209 */ /* 0x002fc80007800000 */
[----:B------:R-:W-:-:S04]  /*5c10*/  FSETP.NEU.AND P2, PT, R5, -INF , PT ;  /* 0xff8000000500780b */ /* 0x000fc80003f4d000 */
[----:B------:R-:W-:-:S05]  /*5c20*/  FSEL R20, R5, RZ, P2 ;  /* 0x000000ff05147208 */ /* 0x000fca0001000000 */
[C---:B------:R-:W-:Y:S01]  /*5c30*/  FMUL R144, R20.reuse, UR47 ;  /* 0x0000002f14907c20 */ /* 0x040fe20008400000 */
[----:B------:R-:W-:-:S03]  /*5c40*/  FADD R20, -R20, R9 ;  /* 0x0000000914147221 */ /* 0x000fc60000000100 */
[--C-:B------:R-:W-:Y:S01]  /*5c50*/  FFMA R24, R24, UR47, -R144.reuse ;  /* 0x0000002f18187c23 */ /* 0x100fe20008000890 */
[--C-:B------:R-:W-:Y:S01]  /*5c60*/  FFMA R13, R25, UR47, -R144.reuse ;  /* 0x0000002f190d7c23 */ /* 0x100fe20008000890 */
[--C-:B------:R-:W-:Y:S01]  /*5c70*/  FFMA R21, R33, UR47, -R144.reuse ;  /* 0x0000002f21157c23 */ /* 0x100fe20008000890 */
[--C-:B------:R-:W-:Y:S01]  /*5c80*/  FFMA R8, R28, UR47, -R144.reuse ;  /* 0x0000002f1c087c23 */ /* 0x100fe20008000890 */
[--C-:B------:R-:W-:Y:S01]  /*5c90*/  FFMA R15, R29, UR47, -R144.reuse ;  /* 0x0000002f1d0f7c23 */ /* 0x100fe20008000890 */
[----:B------:R-:W-:Y:S01]  /*5ca0*/  FSETP.GEU.AND P6, PT, R24, -126, PT ;  /* 0xc2fc00001800780b */ /* 0x000fe20003fce000 */
        /* <DEDUP_REMOVED lines=9> */
[--C-:B------:R-:W-:Y:S01]  /*5d40*/  FFMA R37, R41, UR47, -R144.reuse ;  /* 0x0000002f29257c23 */ /* 0x100fe20008000890 */
[--C-:B------:R-:W-:Y:S01]  /*5d50*/  FFMA R41, R45, UR47, -R144.reuse ;  /* 0x0000002f2d297c23 */ /* 0x100fe20008000890 */
[----:B------:R-:W-:Y:S01]  /*5d60*/  FMNMX R25, R43, R6, !PT ;  /* 0x000000062b197209 */ /* 0x000fe20007800000 */
[----:B------:R-:W-:Y:S01]  /*5d70*/  @!P6 FMUL R24, R24, 0.5 ;  /* 0x3f0000001818e820 */ /* 0x000fe20000400000 */
[--C-:B------:R-:W-:Y:S01]  /*5d80*/  FFMA R45, R49, UR47, -R144.reuse ;  /* 0x0000002f312d7c23 */ /* 0x100fe20008000890 */
[----:B------:R-:W-:Y:S01]  /*5d90*/  @!P3 FMUL R13, R13, 0.5 ;  /* 0x3f0000000d0db820 */ /* 0x000fe20000400000 */
[----:B------:R-:W-:Y:S01]  /*5da0*/  FMNMX R6, R46, R25, !PT ;  /* 0x000000192e067209 */ /* 0x000fe20007800000 */
[----:B------:R-:W-:Y:S01]  /*5db0*/  @!P4 FMUL R8, R8, 0.5 ;  /* 0x3f0000000808c820 */ /* 0x000fe20000400000 */
[--C-:B------:R-:W-:Y:S01]  /*5dc0*/  FFMA R49, R53, UR47, -R144.reuse ;  /* 0x0000002f35317c23 */ /* 0x100fe20008000890 */
[----:B------:R-:W1:Y:S01]  /*5dd0*/  MUFU.EX2 R24, R24 ;  /* 0x0000001800187308 */ /* 0x000e620000000800 */
[----:B------:R-:W-:Y:S01]  /*5de0*/  @!P5 FMUL R15, R15, 0.5 ;  /* 0x3f0000000f0fd820 */ /* 0x000fe20000400000 */
[----:B------:R-:W-:Y:S01]  /*5df0*/  @!P2 FMUL R28, R28, 0.5 ;  /* 0x3f0000001c1ca820 */ /* 0x000fe20000400000 */
[----:B------:R-:W-:Y:S01]  /*5e00*/  FMNMX R25, R47, R6, !PT ;  /* 0x000000062f197209 */ /* 0x000fe20007800000 */
[--C-:B------:R-:W-:Y:S01]  /*5e10*/  FFMA R36, R48, UR47, -R144.reuse ;  /* 0x0000002f30247c23 */ /* 0x100fe20008000890 */
[--C-:B------:R-:W-:Y:S01]  /*5e20*/  FFMA R14, R52, UR47, -R144.reuse ;  /* 0x0000002f340e7c23 */ /* 0x100fe20008000890 */
[--C-:B------:R-:W-:Y:S01]  /*5e30*/  FFMA R53, R56, UR47, -R144.reuse ;  /* 0x0000002f38357c23 */ /* 0x100fe20008000890 */
[----:B------:R-:W-:Y:S01]  /*5e40*/  FMNMX R6, R50, R25, !PT ;  /* 0x0000001932067209 */ /* 0x000fe20007800000 */
[----:B------:R-:W2:Y:S01]  /*5e50*/  MUFU.EX2 R13, R13 ;  /* 0x0000000d000d7308 */ /* 0x000ea20000000800 */
[--C-:B------:R-:W-:Y:S01]  /*5e60*/  FFMA R44, R61, UR47, -R144.reuse ;  /* 0x0000002f3d2c7c23 */ /* 0x100fe20008000890 */
[--C-:B------:R-:W-:Y:S01]  /*5e70*/  FFMA R61, R64, UR47, -R144.reuse ;  /* 0x0000002f403d7c23 */ /* 0x100fe20008000890 */
[----:B------:R-:W-:Y:S01]  /*5e80*/  FMNMX R25, R51, R6, !PT ;  /* 0x0000000633197209 */ /* 0x000fe20007800000 */
[--C-:B------:R-:W-:Y:S01]  /*5e90*/  FFMA R40, R57, UR47, -R144.reuse ;  /* 0x0000002f39287c23 */ /* 0x100fe20008000890 */
[--C-:B------:R-:W-:Y:S01]  /*5ea0*/  FFMA R57, R60, UR47, -R144.reuse ;  /* 0x0000002f3c397c23 */ /* 0x100fe20008000890 */
[--C-:B------:R-:W-:Y:S01]  /*5eb0*/  FFMA R48, R65, UR47, -R144.reuse ;  /* 0x0000002f41307c23 */ /* 0x100fe20008000890 */
        /* <DEDUP_REMOVED lines=9> */
[----:B------:R-:W1:Y:S01]  /*5f50*/  MUFU.EX2 R15, R15 ;  /* 0x0000000f000f7308 */ /* 0x000e620000000800 */
[----:B--2---:R-:W-:Y:S01]  /*5f60*/  @!P3 FMUL R13, R13, R13 ;  /* 0x0000000d0d0db220 */ /* 0x004fe20000400000 */
[----:B------:R-:W-:Y:S01]  /*5f70*/  FSETP.GEU.AND P3, PT, R10, -126, PT ;  /* 0xc2fc00000a00780b */ /* 0x000fe20003f6e000 */
[--C-:B------:R-:W-:Y:S01]  /*5f80*/  FFMA R73, R76, UR47, -R144.reuse ;  /* 0x0000002f4c497c23 */ /* 0x100fe20008000890 */
[----:B------:R-:W-:Y:S01]  /*5f90*/  FMNMX R6, R58, R25, !PT ;  /* 0x000000193a067209 */ /* 0x000fe20007800000 */
[--C-:B------:R-:W-:Y:S01]  /*5fa0*/  FFMA R64, R81, UR47, -R144.reuse ;  /* 0x0000002f51407c23 */ /* 0x100fe20008000890 */
[--C-:B------:R-:W-:Y:S01]  /*5fb0*/  FFMA R60, R77, UR47, -R144.reuse ;  /* 0x0000002f4d3c7c23 */ /* 0x100fe20008000890 */
[----:B------:R-:W-:Y:S01]  /*5fc0*/  @!P6 FMUL R21, R21, 0.5 ;  /* 0x3f0000001515e820 */ /* 0x000fe20000400000 */
[----:B------:R-:W2:Y:S01]  /*5fd0*/  MUFU.EX2 R28, R28 ;  /* 0x0000001c001c7308 */ /* 0x000ea20000000800 */
[----:B---3--:R-:W-:Y:S01]  /*5fe0*/  @!P4 FMUL R8, R8, R8 ;  /* 0x000000080808c220 */ /* 0x008fe20000400000 */
[----:B------:R-:W-:Y:S01]  /*5ff0*/  FSETP.GEU.AND P4, PT, R33, -126, PT ;  /* 0xc2fc00002100780b */ /* 0x000fe20003f8e000 */
[--C-:B------:R-:W-:Y:S01]  /*6000*/  FFMA R77, R80, UR47, -R144.reuse ;  /* 0x0000002f504d7c23 */ /* 0x100fe20008000890 */
[----:B------:R-:W-:Y:S01]  /*6010*/  FMNMX R25, R59, R6, !PT ;  /* 0x000000063b197209 */ /* 0x000fe20007800000 */
[--C-:B------:R-:W-:Y:S01]  /*6020*/  FFMA R68, R85, UR47, -R144.reuse ;  /* 0x0000002f55447c23 */ /* 0x100fe20008000890 */
[----:B------:R-:W-:Y:S01]  /*6030*/  FFMA R81, R84, UR47, -R144 ;  /* 0x0000002f54517c23 */ /* 0x000fe20008000890 */
[----:B------:R-:W-:Y:S01]  /*6040*/  @!P3 FMUL R10, R10, 0.5 ;  /* 0x3f0000000a0ab820 */ /* 0x000fe20000400000 */
[----:B------:R-:W3:Y:S01]  /*6050*/  MUFU.EX2 R21, R21 ;  /* 0x0000001500157308 */ /* 0x000ee20000000800 */
[----:B-1----:R-:W-:Y:S01]  /*6060*/  @!P5 FMUL R15, R15, R15 ;  /* 0x0000000f0f0fd220 */ /* 0x002fe20000400000 */
[----:B------:R-:W-:Y:S01]  /*6070*/  FSETP.GEU.AND P5, PT, R32, -126, PT ;  /* 0xc2fc00002000780b */ /* 0x000fe20003fae000 */
[----:B------:R-:W-:Y:S01]  /*6080*/  FMUL R20, R20, UR47 ;  /* 0x0000002f14147c20 */ /* 0x000fe20008400000 */
[----:B------:R-:W-:-:S03]  /*6090*/  FMNMX R6, R62, R25, !PT ;  /* 0x000000193e067209 */ /* 0x000fc60007800000 */
[----:B------:R-:W-:Y:S01]  /*60a0*/  @!P4 FMUL R33, R33, 0.5 ;  /* 0x3f0000002121c820 */ /* 0x000fe20000400000 */
[----:B------:R-:W1:Y:S01]  /*60b0*/  MUFU.EX2 R10, R10 ;  /* 0x0000000a000a7308 */ /* 0x000e620000000800 */
[----:B--2---:R-:W-:Y:S01]  /*60c0*/  @!P2 FMUL R28, R28, R28 ;  /* 0x0000001c1c1ca220 */ /* 0x004fe20000400000 */
[----:B------:R-:W-:Y:S02]  /*60d0*/  FSETP.GEU.AND P2, PT, R37, -126, PT ;  /* 0xc2fc00002500780b */ /* 0x000fe40003f4e000 */
[----:B------:R-:W-:-:S03]  /*60e0*/  FMNMX R25, R63, R6, !PT ;  /* 0x000000063f197209 */ /* 0x000fc60007800000 */
[----:B------:R-:W-:Y:S01]  /*60f0*/  @!P5 FMUL R32, R32, 0.5 ;  /* 0x3f0000002020d820 */ /* 0x000fe20000400000 */
[----:B------:R-:W2:Y:S01]  /*6100*/  MUFU.EX2 R33, R33 ;  /* 0x0000002100217308 */ /* 0x000ea20000000800 */
[----:B---3--:R-:W-:Y:S01]  /*6110*/  @!P6 FMUL R21, R21, R21 ;  /* 0x000000151515e220 */ /* 0x008fe20000400000 */
[----:B------:R-:W-:Y:S02]  /*6120*/  FSETP.GEU.AND P6, PT, R12, -126, PT ;  /* 0xc2fc00000c00780b */ /* 0x000fe40003fce000 */
[----:B------:R-:W-:-:S03]  /*6130*/  FMNMX R6, R66, R25, !PT ;  /* 0x0000001942067209 */ /* 0x000fc60007800000 */
[----:B------:R-:W-:Y:S01]  /*6140*/  @!P2 FMUL R37, R37, 0.5 ;  /* 0x3f0000002525a820 */ /* 0x000fe20000400000 */
[----:B------:R-:W3:Y:S01]  /*6150*/  MUFU.EX2 R32, R32 ;  /* 0x0000002000207308 */ /* 0x000ee20000000800 */
[----:B-1----:R-:W-:Y:S01]  /*6160*/  @!P3 FMUL R10, R10, R10 ;  /* 0x0000000a0a0ab220 */ /* 0x002fe20000400000 */
[----:B------:R-:W-:Y:S02]  /*6170*/  FSETP.GEU.AND P3, PT, R41, -126, PT ;  /* 0xc2fc00002900780b */ /* 0x000fe40003f6e000 */
        /* <DEDUP_REMOVED lines=50> */
[----:B------:R-:W-:Y:S01]  /*64a0*/  FMNMX R6, R87, R6, !PT ;  /* 0x0000000657067209 */ /* 0x000fe20007800000 */
[----:B------:R-:W-:Y:S01]  /*64b0*/  FADD R9, R24, R53 ;  /* 0x0000003518097221 */ /* 0x000fe20000000000 */
[----:B------:R-:W-:Y:S01]  /*64c0*/  F2FP.F16.F32.PACK_AB R24, R13, R24 ;  /* 0x000000180d18723e */ /* 0x000fe200000000ff */
[----:B------:R-:W-:Y:S01]  /*64d0*/  @!P6 FMUL R61, R61, 0.5 ;  /* 0x3f0000003d3de820 */ /* 0x000fe20000400000 */
[----:B------:R-:W2:Y:S01]  /*64e0*/  MUFU.EX2 R44, R44 ;  /* 0x0000002c002c7308 */ /* 0x000ea20000000800 */
[----:B------:R-:W4:Y:S01]  /*64f0*/  SHFL.BFLY PT, R25, R6, 0x1, 0x1f ;  /* 0x0c201f0006197f89 */ /* 0x000f2200000e0000 */
[----:B---3--:R-:W-:Y:S01]  /*6500*/  @!P4 FMUL R40, R40, R40 ;  /* 0x000000282828c220 */ /* 0x008fe20000400000 */
[----:B------:R-:W-:-:S04]  /*6510*/  FSETP.GEU.AND P4, PT, R65, -126, PT ;  /* 0xc2fc00004100780b */ /* 0x000fc80003f8e000 */
[----:B------:R-:W-:Y:S01]  /*6520*/  @!P3 FMUL R48, R48, 0.5 ;  /* 0x3f0000003030b820 */ /* 0x000fe20000400000 */
[----:B------:R-:W3:Y:S01]  /*6530*/  MUFU.EX2 R61, R61 ;  /* 0x0000003d003d7308 */ /* 0x000ee20000000800 */
[----:B-1----:R-:W-:Y:S01]  /*6540*/  @!P5 FMUL R57, R57, R57 ;  /* 0x000000393939d220 */ /* 0x002fe20000400000 */
[----:B------:R-:W-:-:S06]  /*6550*/  FSETP.GEU.AND P5, PT, R52, -126, PT ;  /* 0xc2fc00003400780b */ /* 0x000fcc0003fae000 */
[----:B------:R-:W1:Y:S01]  /*6560*/  MUFU.EX2 R48, R48 ;  /* 0x0000003000307308 */ /* 0x000e620000000800 */
[----:B------:R-:W-:Y:S01]  /*6570*/  @!P4 FMUL R65, R65, 0.5 ;  /* 0x3f0000004141c820 */ /* 0x000fe20000400000 */
[----:B--2---:R-:W-:Y:S01]  /*6580*/  @!P2 FMUL R44, R44, R44 ;  /* 0x0000002c2c2ca220 */ /* 0x004fe20000400000 */
[----:B------:R-:W-:-:S04]  /*6590*/  FSETP.GEU.AND P2, PT, R69, -126, PT ;  /* 0xc2fc00004500780b */ /* 0x000fc80003f4e000 */
[----:B------:R-:W-:Y:S01]  /*65a0*/  @!P5 FMUL R52, R52, 0.5 ;  /* 0x3f0000003434d820 */ /* 0x000fe20000400000 */
[----:B------:R-:W2:Y:S01]  /*65b0*/  MUFU.EX2 R65, R65 ;  /* 0x0000004100417308 */ /* 0x000ea20000000800 */
[----:B---3--:R-:W-:Y:S01]  /*65c0*/  @!P6 FMUL R61, R61, R61 ;  /* 0x0000003d3d3de220 */ /* 0x008fe20000400000 */
[----:B------:R-:W-:Y:S02]  /*65d0*/  FSETP.GEU.AND P6, PT, R56, -126, PT ;  /* 0xc2fc00003800780b */ /* 0x000fe40003fce000 */
[----:B----4-:R-:W-:-:S04]  /*65e0*/  FMNMX R6, R6, R25, !PT ;  /* 0x0000001906067209 */ /* 0x010fc80007800000 */
[----:B------:R-:W3:Y:S01]  /*65f0*/  MUFU.EX2 R52, R52 ;  /* 0x0000003400347308 */ /* 0x000ee20000000800 */
[----:B-1----:R-:W-:Y:S01]  /*6600*/  @!P3 FMUL R48, R48, R48 ;  /* 0x000000303030b220 */ /* 0x002fe20000400000 */
[----:B------:R-:W-:Y:S01]  /*6610*/  FSETP.GEU.AND P3, PT, R73, -126, PT ;  /* 0xc2fc00004900780b */ /* 0x000fe20003f6e000 */
[----:B------:R-:W1:Y:S01]  /*6620*/  SHFL.BFLY PT, R25, R6, 0x2, 0x1f ;  /* 0x0c401f0006197f89 */ /* 0x000e6200000e0000 */
[----:B------:R-:W-:-:S03]  /*6630*/  @!P2 FMUL R69, R69, 0.5 ;  /* 0x3f0000004545a820 */ /* 0x000fc60000400000 */
[----:B------:R-:W-:Y:S01]  /*6640*/  @!P6 FMUL R56, R56, 0.5 ;  /* 0x3f0000003838e820 */ /* 0x000fe20000400000 */
[----:B--2---:R-:W-:Y:S02]  /*6650*/  @!P4 FMUL R65, R65, R65 ;  /* 0x000000414141c220 */ /* 0x004fe40000400000 */
[----:B------:R-:W2:Y:S01]  /*6660*/  MUFU.EX2 R69, R69 ;  /* 0x0000004500457308 */ /* 0x000ea20000000800 */
[----:B------:R-:W-:-:S04]  /*6670*/  FSETP.GEU.AND P4, PT, R60, -126, PT ;  /* 0xc2fc00003c00780b */ /* 0x000fc80003f8e000 */
[----:B------:R-:W-:Y:S01]  /*6680*/  @!P3 FMUL R73, R73, 0.5 ;  /* 0x3f0000004949b820 */ /* 0x000fe20000400000 */
[----:B---3--:R-:W-:Y:S02]  /*6690*/  @!P5 FMUL R52, R52, R52 ;  /* 0x000000343434d220 */ /* 0x008fe40000400000 */
[----:B------:R-:W3:Y:S01]  /*66a0*/  MUFU.EX2 R56, R56 ;  /* 0x0000003800387308 */ /* 0x000ee20000000800 */
[----:B------:R-:W-:-:S05]  /*66b0*/  FSETP.GEU.AND P5, PT, R77, -126, PT ;  /* 0xc2fc00004d00780b */ /* 0x000fca0003fae000 */
[----:B------:R-:W-:Y:S02]  /*66c0*/  @!P4 FMUL R60, R60, 0.5 ;  /* 0x3f0000003c3cc820 */ /* 0x000fe40000400000 */
[----:B------:R-:W4:Y:S01]  /*66d0*/  MUFU.EX2 R73, R73 ;  /* 0x0000004900497308 */ /* 0x000f220000000800 */
[----:B-1----:R-:W-:Y:S01]  /*66e0*/  FMNMX R6, R6, R25, !PT ;  /* 0x0000001906067209 */ /* 0x002fe20007800000 */
[----:B--2---:R-:W-:-:S03]  /*66f0*/  @!P2 FMUL R69, R69, R69 ;  /* 0x000000454545a220 */ /* 0x004fc60000400000 */
[----:B------:R-:W-:Y:S01]  /*6700*/  FSETP.NEU.AND P2, PT, R6, -INF , PT ;  /* 0xff8000000600780b */ /* 0x000fe20003f4d000 */
[----:B------:R-:W-:Y:S02]  /*6710*/  @!P5 FMUL R77, R77, 0.5 ;  /* 0x3f0000004d4dd820 */ /* 0x000fe40000400000 */
[----:B------:R-:W1:Y:S01]  /*6720*/  MUFU.EX2 R60, R60 ;  /* 0x0000003c003c7308 */ /* 0x000e620000000800 */
[----:B---3--:R-:W-:Y:S01]  /*6730*/  @!P6 FMUL R56, R56, R56 ;  /* 0x000000383838e220 */ /* 0x008fe20000400000 */
[----:B------:R-:W-:Y:S02]  /*6740*/  FSETP.GEU.AND P6, PT, R64, -126, PT ;  /* 0xc2fc00004000780b */ /* 0x000fe40003fce000 */
[----:B------:R-:W-:Y:S02]  /*6750*/  FSEL R76, R6, RZ, P2 ;  /* 0x000000ff064c7208 */ /* 0x000fe40001000000 */
[----:B------:R-:W-:Y:S02]  /*6760*/  FSETP.GEU.AND P2, PT, R81, -126, PT ;  /* 0xc2fc00005100780b */ /* 0x000fe40003f4e000 */
[----:B------:R-:W2:Y:S01]  /*6770*/  MUFU.EX2 R77, R77 ;  /* 0x0000004d004d7308 */ /* 0x000ea20000000800 */
[----:B----4-:R-:W-:Y:S01]  /*6780*/  @!P3 FMUL R73, R73, R73 ;  /* 0x000000494949b220 */ /* 0x010fe20000400000 */
[----:B------:R-:W-:Y:S01]  /*6790*/  FSETP.GEU.AND P3, PT, R68, -126, PT ;  /* 0xc2fc00004400780b */ /* 0x000fe20003f6e000 */
[C---:B------:R-:W-:Y:S01]  /*67a0*/  FMUL R80, R76.reuse, UR47 ;  /* 0x0000002f4c507c20 */ /* 0x040fe20008400000 */
[----:B------:R-:W-:Y:S01]  /*67b0*/  FADD R145, -R76, R11 ;  /* 0x0000000b4c917221 */ /* 0x000fe20000000100 */
[----:B------:R-:W-:Y:S01]  /*67c0*/  FADD R11, R28, R61 ;  /* 0x0000003d1c0b7221 */ /* 0x000fe20000000000 */
[----:B------:R-:W-:Y:S01]  /*67d0*/  FADD R76, R37, R56 ;  /* 0x00000038254c7221 */ /* 0x000fe20000000000 */
[----:B------:R-:W-:Y:S01]  /*67e0*/  @!P6 FMUL R64, R64, 0.5 ;  /* 0x3f0000004040e820 */ /* 0x000fe20000400000 */
[--C-:B------:R-:W-:Y:S01]  /*67f0*/  FFMA R25, R26, UR47, -R80.reuse ;  /* 0x0000002f1a197c23 */ /* 0x100fe20008000850 */
[--C-:B------:R-:W-:Y:S01]  /*6800*/  FFMA R26, R27, UR47, -R80.reuse ;  /* 0x0000002f1b1a7c23 */ /* 0x100fe20008000850 */
[--C-:B------:R-:W-:Y:S01]  /*6810*/  FFMA R27, R30, UR47, -R80.reuse ;  /* 0x0000002f1e1b7c23 */ /* 0x100fe20008000850 */
[----:B-1----:R-:W-:Y:S01]  /*6820*/  @!P4 FMUL R60, R60, R60 ;  /* 0x0000003c3c3cc220 */ /* 0x002fe20000400000 */
[----:B------:R-:W-:Y:S01]  /*6830*/  @!P2 FMUL R81, R81, 0.5 ;  /* 0x3f0000005151a820 */ /* 0x000fe20000400000 */
[----:B------:R-:W1:Y:S01]  /*6840*/  MUFU.EX2 R64, R64 ;  /* 0x0000004000407308 */ /* 0x000e620000000800 */
[----:B------:R-:W-:Y:S01]  /*6850*/  FSETP.GEU.AND P4, PT, R25, -126, PT ;  /* 0xc2fc00001900780b */ /* 0x000fe20003f8e000 */
[----:B------:R-:W-:Y:S01]  /*6860*/  @!P3 FMUL R68, R68, 0.5 ;  /* 0x3f0000004444b820 */ /* 0x000fe20000400000 */
[--C-:B------:R-:W-:Y:S01]  /*6870*/  FFMA R29, R34, UR47, -R80.reuse ;  /* 0x0000002f221d7c23 */ /* 0x100fe20008000850 */
[----:B--2---:R-:W-:Y:S01]  /*6880*/  @!P5 FMUL R77, R77, R77 ;  /* 0x0000004d4d4dd220 */ /* 0x004fe20000400000 */
[----:B------:R-:W-:Y:S01]  /*6890*/  FSETP.GEU.AND P5, PT, R26, -126, PT ;  /* 0xc2fc00001a00780b */ /* 0x000fe20003fae000 */
[--C-:B------:R-:W-:Y:S01]  /*68a0*/  FFMA R31, R31, UR47, -R80.reuse ;  /* 0x0000002f1f1f7c23 */ /* 0x100fe20008000850 */
[--C-:B------:R-:W-:Y:S01]  /*68b0*/  FFMA R39, R39, UR47, -R80.reuse ;  /* 0x0000002f27277c23 */ /* 0x100fe20008000850 */
[----:B------:R-:W2:Y:S01]  /*68c0*/  MUFU.EX2 R68, R68 ;  /* 0x0000004400447308 */ /* 0x000ea20000000800 */
[--C-:B------:R-:W-:Y:S01]  /*68d0*/  FFMA R35, R35, UR47, -R80.reuse ;  /* 0x0000002f23237c23 */ /* 0x100fe20008000850 */
[--C-:B------:R-:W-:Y:S01]  /*68e0*/  FFMA R43, R43, UR47, -R80.reuse ;  /* 0x0000002f2b2b7c23 */ /* 0x100fe20008000850 */
[--C-:B------:R-:W-:Y:S01]  /*68f0*/  FFMA R72, R42, UR47, -R80.reuse ;  /* 0x0000002f2a487c23 */ /* 0x100fe20008000850 */
[--C-:B------:R-:W-:Y:S01]  /*6900*/  FFMA R84, R46, UR47, -R80.reuse ;  /* 0x0000002f2e547c23 */ /* 0x100fe20008000850 */
[--C-:B------:R-:W-:Y:S01]  /*6910*/  FFMA R47, R47, UR47, -R80.reuse ;  /* 0x0000002f2f2f7c23 */ /* 0x100fe20008000850 */
[----:B------:R-:W-:Y:S01]  /*6920*/  @!P4 FMUL R25, R25, 0.5 ;  /* 0x3f0000001919c820 */ /* 0x000fe20000400000 */
[--C-:B------:R-:W-:Y:S01]  /*6930*/  FFMA R51, R51, UR47, -R80.reuse ;  /* 0x0000002f33337c23 */ /* 0x100fe20008000850 */
[----:B------:R-:W3:Y:S01]  /*6940*/  MUFU.EX2 R81, R81 ;  /* 0x0000005100517308 */ /* 0x000ee20000000800 */
[----:B-1----:R-:W-:Y:S01]  /*6950*/  @!P6 FMUL R64, R64, R64 ;  /* 0x000000404040e220 */ /* 0x002fe20000400000 */
[----:B------:R-:W-:Y:S01]  /*6960*/  FSETP.GEU.AND P6, PT, R27, -126, PT ;  /* 0xc2fc00001b00780b */ /* 0x000fe20003fce000 */
[----:B------:R-:W-:Y:S01]  /*6970*/  @!P5 FMUL R26, R26, 0.5 ;  /* 0x3f0000001a1ad820 */ /* 0x000fe20000400000 */
[--C-:B------:R-:W-:Y:S01]  /*6980*/  FFMA R59, R59, UR47, -R80.reuse ;  /* 0x0000002f3b3b7c23 */ /* 0x100fe20008000850 */
[--C-:B------:R-:W-:Y:S01]  /*6990*/  FFMA R55, R55, UR47, -R80.reuse ;  /* 0x0000002f37377c23 */ /* 0x100fe20008000850 */
[--C-:B------:R-:W-:Y:S01]  /*69a0*/  FFMA R63, R63, UR47, -R80.reuse ;  /* 0x0000002f3f3f7c23 */ /* 0x100fe20008000850 */
[--C-:B------:R-:W-:Y:S01]  /*69b0*/  FFMA R85, R66, UR47, -R80.reuse ;  /* 0x0000002f42557c23 */ /* 0x100fe20008000850 */
[----:B------:R-:W1:Y:S01]  /*69c0*/  MUFU.EX2 R25, R25 ;  /* 0x0000001900197308 */ /* 0x000e620000000800 */
[----:B--2---:R-:W-:Y:S01]  /*69d0*/  @!P3 FMUL R68, R68, R68 ;  /* 0x000000444444b220 */ /* 0x004fe20000400000 */
[----:B------:R-:W-:Y:S01]  /*69e0*/  FSETP.GEU.AND P3, PT, R29, -126, PT ;  /* 0xc2fc00001d00780b */ /* 0x000fe20003f6e000 */
[--C-:B------:R-:W-:Y:S01]  /*69f0*/  FFMA R67, R67, UR47, -R80.reuse ;  /* 0x0000002f43437c23 */ /* 0x100fe20008000850 */
[--C-:B------:R-:W-:Y:S01]  /*6a00*/  FFMA R74, R74, UR47, -R80.reuse ;  /* 0x0000002f4a4a7c23 */ /* 0x100fe20008000850 */
[--C-:B------:R-:W-:Y:S01]  /*6a10*/  FFMA R75, R75, UR47, -R80.reuse ;  /* 0x0000002f4b4b7c23 */ /* 0x100fe20008000850 */
[--C-:B------:R-:W-:Y:S01]  /*6a20*/  FFMA R78, R78, UR47, -R80.reuse ;  /* 0x0000002f4e4e7c23 */ /* 0x100fe20008000850 */
[----:B------:R-:W-:Y:S01]  /*6a30*/  @!P6 FMUL R27, R27, 0.5 ;  /* 0x3f0000001b1be820 */ /* 0x000fe20000400000 */
[----:B------:R2:W4:Y:S01]  /*6a40*/  MUFU.EX2 R30, R26 ;  /* 0x0000001a001e7308 */ /* 0x0005220000000800 */
[----:B---3--:R-:W-:Y:S01]  /*6a50*/  @!P2 FMUL R81, R81, R81 ;  /* 0x000000515151a220 */ /* 0x008fe20000400000 */
[----:B------:R-:W-:Y:S01]  /*6a60*/  FSETP.GEU.AND P2, PT, R31, -126, PT ;  /* 0xc2fc00001f00780b */ /* 0x000fe20003f4e000 */
[--C-:B------:R-:W-:Y:S01]  /*6a70*/  FFMA R82, R82, UR47, -R80.reuse ;  /* 0x0000002f52527c23 */ /* 0x100fe20008000850 */
[--C-:B------:R-:W-:Y:S01]  /*6a80*/  FFMA R83, R83, UR47, -R80.reuse ;  /* 0x0000002f53537c23 */ /* 0x100fe20008000850 */
[--C-:B------:R-:W-:Y:S01]  /*6a90*/  FFMA R144, R86, UR47, -R80.reuse ;  /* 0x0000002f56907c23 */ /* 0x100fe20008000850 */
[--C-:B------:R-:W-:Y:S01]  /*6aa0*/  FFMA R71, R71, UR47, -R80.reuse ;  /* 0x0000002f47477c23 */ /* 0x100fe20008000850 */
[----:B------:R-:W-:Y:S01]  /*6ab0*/  @!P3 FMUL R29, R29, 0.5 ;  /* 0x3f0000001d1db820 */ /* 0x000fe20000400000 */
[----:B------:R-:W3:Y:S01]  /*6ac0*/  MUFU.EX2 R27, R27 ;  /* 0x0000001b001b7308 */ /* 0x000ee20000000800 */
[--C-:B--2---:R-:W-:Y:S01]  /*6ad0*/  FFMA R26, R38, UR47, -R80.reuse ;  /* 0x0000002f261a7c23 */ /* 0x104fe20008000850 */
[----:B-1----:R-:W-:Y:S01]  /*6ae0*/  @!P4 FMUL R25, R25, R25 ;  /* 0x000000191919c220 */ /* 0x002fe20000400000 */
[----:B------:R-:W-:Y:S01]  /*6af0*/  FSETP.GEU.AND P4, PT, R35, -126, PT ;  /* 0xc2fc00002300780b */ /* 0x000fe20003f8e000 */
[----:B------:R-:W-:Y:S01]  /*6b00*/  FFMA R87, R87, UR47, -R80 ;  /* 0x0000002f57577c23 */ /* 0x000fe20008000850 */
[----:B------:R-:W-:Y:S01]  /*6b10*/  FMUL R145, R145, UR47 ;  /* 0x0000002f91917c20 */ /* 0x000fe20008400000 */
[----:B------:R-:W-:Y:S01]  /*6b20*/  F2FP.F16.F32.PACK_AB R28, R21, R28 ;  /* 0x0000001c151c723e */ /* 0x000fe200000000ff */
[----:B------:R-:W-:Y:S01]  /*6b30*/  @!P2 FMUL R31, R31, 0.5 ;  /* 0x3f0000001f1fa820 */ /* 0x000fe20000400000 */
[----:B------:R-:W1:Y:S01]  /*6b40*/  MUFU.EX2 R29, R29 ;  /* 0x0000001d001d7308 */ /* 0x000e620000000800 */
[----:B----4-:R-:W-:Y:S01]  /*6b50*/  @!P5 FMUL R30, R30, R30 ;  /* 0x0000001e1e1ed220 */ /* 0x010fe20000400000 */
[----:B------:R-:W-:-:S02]  /*6b60*/  FSETP.GEU.AND P5, PT, R26, -126, PT ;  /* 0xc2fc00001a00780b */ /* 0x000fc40003fae000 */
[----:B------:R-:W-:-:S04]  /*6b70*/  F2FP.F16.F32.PACK_AB R56, R56, R69 ;  /* 0x000000453838723e */ /* 0x000fc800000000ff */
[----:B------:R-:W2:Y:S01]  /*6b80*/  MUFU.EX2 R34, R31 ;  /* 0x0000001f00227308 */ /* 0x000ea20000000800 */
[----:B---3--:R-:W-:Y:S01]  /*6b90*/  @!P6 FMUL R27, R27, R27 ;  /* 0x0000001b1b1be220 */ /* 0x008fe20000400000 */
[----:B------:R-:W-:Y:S01]  /*6ba0*/  FSETP.GEU.AND P6, PT, R39, -126, PT ;  /* 0xc2fc00002700780b */ /* 0x000fe20003fce000 */
[----:B------:R-:W-:-:S04]  /*6bb0*/  @!P4 FMUL R35, R35, 0.5 ;  /* 0x3f0000002323c820 */ /* 0x000fc80000400000 */
[----:B------:R-:W-:Y:S01]  /*6bc0*/  @!P5 FMUL R26, R26, 0.5 ;  /* 0x3f0000001a1ad820 */ /* 0x000fe20000400000 */
[----:B------:R-:W3:Y:S01]  /*6bd0*/  MUFU.EX2 R38, R35 ;  /* 0x0000002300267308 */ /* 0x000ee20000000800 */
[----:B-1----:R-:W-:Y:S01]  /*6be0*/  @!P3 FMUL R29, R29, R29 ;  /* 0x0000001d1d1db220 */ /* 0x002fe20000400000 */
[----:B------:R-:W-:-:S05]  /*6bf0*/  FSETP.GEU.AND P3, PT, R43, -126, PT ;  /* 0xc2fc00002b00780b */ /* 0x000fca0003f6e000 */
[----:B------:R-:W-:Y:S01]  /*6c00*/  @!P6 FMUL R39, R39, 0.5 ;  /* 0x3f0000002727e820 */ /* 0x000fe20000400000 */
[----:B------:R1:W4:Y:S01]  /*6c10*/  MUFU.EX2 R31, R26 ;  /* 0x0000001a001f7308 */ /* 0x0003220000000800 */
[----:B--2---:R-:W-:Y:S01]  /*6c20*/  @!P2 FMUL R34, R34, R34 ;  /* 0x000000222222a220 */ /* 0x004fe20000400000 */
[----:B------:R-:W-:-:S05]  /*6c30*/  FSETP.GEU.AND P2, PT, R72, -126, PT ;  /* 0xc2fc00004800780b */ /* 0x000fca0003f4e000 */
[----:B------:R-:W-:Y:S01]  /*6c40*/  @!P3 FMUL R43, R43, 0.5 ;  /* 0x3f0000002b2bb820 */ /* 0x000fe20000400000 */
[----:B------:R-:W2:Y:S01]  /*6c50*/  MUFU.EX2 R42, R39 ;  /* 0x00000027002a7308 */ /* 0x000ea20000000800 */
[----:B-1----:R-:W-:Y:S01]  /*6c60*/  FFMA R26, R50, UR47, -R80 ;  /* 0x0000002f321a7c23 */ /* 0x002fe20008000850 */
[----:B---3--:R-:W-:Y:S01]  /*6c70*/  @!P4 FMUL R38, R38, R38 ;  /* 0x000000262626c220 */ /* 0x008fe20000400000 */
[----:B------:R-:W-:-:S04]  /*6c80*/  FSETP.GEU.AND P4, PT, R84, -126, PT ;  /* 0xc2fc00005400780b */ /* 0x000fc80003f8e000 */
[----:B------:R-:W-:Y:S01]  /*6c90*/  @!P2 FMUL R72, R72, 0.5 ;  /* 0x3f0000004848a820 */ /* 0x000fe20000400000 */
[----:B------:R-:W1:Y:S01]  /*6ca0*/  MUFU.EX2 R46, R43 ;  /* 0x0000002b002e7308 */ /* 0x000e620000000800 */
[----:B----4-:R-:W-:Y:S01]  /*6cb0*/  @!P5 FMUL R31, R31, R31 ;  /* 0x0000001f1f1fd220 */ /* 0x010fe20000400000 */
[----:B------:R-:W-:-:S06]  /*6cc0*/  FSETP.GEU.AND P5, PT, R47, -126, PT ;  /* 0xc2fc00002f00780b */ /* 0x000fcc0003fae000 */
[----:B------:R3:W4:Y:S01]  /*6cd0*/  MUFU.EX2 R35, R72 ;  /* 0x0000004800237308 */ /* 0x0007220000000800 */
[----:B--2---:R-:W-:Y:S01]  /*6ce0*/  @!P6 FMUL R42, R42, R42 ;  /* 0x0000002a2a2ae220 */ /* 0x004fe20000400000 */
[----:B------:R-:W-:Y:S01]  /*6cf0*/  FSETP.GEU.AND P6, PT, R26, -126, PT ;  /* 0xc2fc00001a00780b */ /* 0x000fe20003fce000 */
[----:B------:R-:W-:-:S04]  /*6d00*/  @!P4 FMUL R84, R84, 0.5 ;  /* 0x3f0000005454c820 */ /* 0x000fc80000400000 */
[----:B------:R-:W-:Y:S01]  /*6d10*/  @!P5 FMUL R47, R47, 0.5 ;  /* 0x3f0000002f2fd820 */ /* 0x000fe20000400000 */
[----:B------:R2:W5:Y:S01]  /*6d20*/  MUFU.EX2 R39, R84 ;  /* 0x0000005400277308 */ /* 0x0005620000000800 */
[----:B---3--:R-:W-:Y:S01]  /*6d30*/  FFMA R72, R54, UR47, -R80 ;  /* 0x0000002f36487c23 */ /* 0x008fe20008000850 */
[----:B-1----:R-:W-:-:S04]  /*6d40*/  @!P3 FMUL R46, R46, R46 ;  /* 0x0000002e2e2eb220 */ /* 0x002fc80000400000 */
[----:B------:R-:W-:Y:S01]  /*6d50*/  FSETP.GEU.AND P3, PT, R72, -126, PT ;  /* 0xc2fc00004800780b */ /* 0x000fe20003f6e000 */
[----:B------:R-:W-:Y:S01]  /*6d60*/  @!P6 FMUL R26, R26, 0.5 ;  /* 0x3f0000001a1ae820 */ /* 0x000fe20000400000 */
[----:B------:R-:W1:Y:S01]  /*6d70*/  MUFU.EX2 R50, R47 ;  /* 0x0000002f00327308 */ /* 0x000e620000000800 */
[----:B----4-:R-:W-:Y:S01]  /*6d80*/  @!P2 FMUL R35, R35, R35 ;  /* 0x000000232323a220 */ /* 0x010fe20000400000 */
[----:B--2---:R-:W-:Y:S01]  /*6d90*/  FFMA R84, R58, UR47, -R80 ;  /* 0x0000002f3a547c23 */ /* 0x004fe20008000850 */
[----:B------:R-:W-:-:S05]  /*6da0*/  FSETP.GEU.AND P2, PT, R51, -126, PT ;  /* 0xc2fc00003300780b */ /* 0x000fca0003f4e000 */
[----:B------:R2:W3:Y:S01]  /*6db0*/  MUFU.EX2 R43, R26 ;  /* 0x0000001a002b7308 */ /* 0x0004e20000000800 */
[----:B-----5:R-:W-:Y:S01]  /*6dc0*/  @!P4 FMUL R39, R39, R39 ;  /* 0x000000272727c220 */ /* 0x020fe20000400000 */
[----:B------:R-:W-:Y:S01]  /*6dd0*/  FSETP.GEU.AND P4, PT, R55, -126, PT ;  /* 0xc2fc00003700780b */ /* 0x000fe20003f8e000 */
[----:B------:R-:W-:-:S05]  /*6de0*/  @!P3 FMUL R72, R72, 0.5 ;  /* 0x3f0000004848b820 */ /* 0x000fca0000400000 */
[----:B------:R4:W5:Y:S01]  /*6df0*/  MUFU.EX2 R47, R72 ;  /* 0x00000048002f7308 */ /* 0x0009620000000800 */
[----:B-1----:R-:W-:Y:S01]  /*6e00*/  @!P5 FMUL R50, R50, R50 ;  /* 0x000000323232d220 */ /* 0x002fe20000400000 */
[----:B------:R-:W-:Y:S01]  /*6e10*/  FSETP.GEU.AND P5, PT, R84, -126, PT ;  /* 0xc2fc00005400780b */ /* 0x000fe20003fae000 */
[----:B------:R-:W-:Y:S01]  /*6e20*/  @!P2 FMUL R51, R51, 0.5 ;  /* 0x3f0000003333a820 */ /* 0x000fe20000400000 */
[----:B--2---:R-:W-:-:S03]  /*6e30*/  FFMA R26, R62, UR47, -R80 ;  /* 0x0000002f3e1a7c23 */ /* 0x004fc60008000850 */
[----:B------:R-:W-:Y:S01]  /*6e40*/  @!P4 FMUL R55, R55, 0.5 ;  /* 0x3f0000003737c820 */ /* 0x000fe20000400000 */
[----:B------:R-:W1:Y:S01]  /*6e50*/  MUFU.EX2 R54, R51 ;  /* 0x0000003300367308 */ /* 0x000e620000000800 */
[----:B---3--:R-:W-:Y:S01]  /*6e60*/  @!P6 FMUL R43, R43, R43 ;  /* 0x0000002b2b2be220 */ /* 0x008fe20000400000 */
[----:B------:R-:W-:Y:S01]  /*6e70*/  FSETP.GEU.AND P6, PT, R59, -126, PT ;  /* 0xc2fc00003b00780b */ /* 0x000fe20003fce000 */
[----:B----4-:R-:W-:-:S04]  /*6e80*/  FFMA R72, R70, UR47, -R80 ;  /* 0x0000002f46487c23 */ /* 0x010fc80008000850 */
[----:B------:R-:W-:Y:S01]  /*6e90*/  @!P5 FMUL R84, R84, 0.5 ;  /* 0x3f0000005454d820 */ /* 0x000fe20000400000 */
[----:B------:R-:W2:Y:S01]  /*6ea0*/  MUFU.EX2 R58, R55 ;  /* 0x00000037003a7308 */ /* 0x000ea20000000800 */
[----:B-----5:R-:W-:Y:S01]  /*6eb0*/  @!P3 FMUL R47, R47, R47 ;  /* 0x0000002f2f2fb220 */ /* 0x020fe20000400000 */
        /* <DEDUP_REMOVED lines=14> */
[----:B------:R3:W4:Y:S01]  /*6fa0*/  MUFU.EX2 R66, R26 ;  /* 0x0000001a00427308 */ /* 0x0007220000000800 */
[----:B-1----:R-:W-:Y:S01]  /*6fb0*/  @!P6 FMUL R51, R51, R51 ;  /* 0x000000333333e220 */ /* 0x002fe20000400000 */
[----:B------:R-:W-:-:S05]  /*6fc0*/  FSETP.GEU.AND P6, PT, R72, -126, PT ;  /* 0xc2fc00004800780b */ /* 0x000fca0003fce000 */
[----:B------:R-:W-:Y:S01]  /*6fd0*/  @!P5 FMUL R67, R67, 0.5 ;  /* 0x3f0000004343d820 */ /* 0x000fe20000400000 */
[----:B------:R1:W5:Y:S01]  /*6fe0*/  MUFU.EX2 R70, R85 ;  /* 0x0000005500467308 */ /* 0x0003620000000800 */
[----:B--2---:R-:W-:Y:S01]  /*6ff0*/  @!P3 FMUL R55, R55, R55 ;  /* 0x000000373737b220 */ /* 0x004fe20000400000 */
[----:B------:R-:W-:Y:S01]  /*7000*/  FSETP.GEU.AND P3, PT, R74, -126, PT ;  /* 0xc2fc00004a00780b */ /* 0x000fe20003f6e000 */
[----:B---3--:R-:W-:Y:S01]  /*7010*/  FADD R26, R32, R69 ;  /* 0x00000045201a7221 */ /* 0x008fe20000000000 */
[----:B------:R-:W-:Y:S02]  /*7020*/  F2FP.F16.F32.PACK_AB R32, R37, R32 ;  /* 0x000000202520723e */ /* 0x000fe400000000ff */
[----:B------:R-:W-:Y:S01]  /*7030*/  F2FP.F16.F32.PACK_AB R37, R54, R43 ;  /* 0x0000002b3625723e */ /* 0x000fe200000000ff */
[----:B------:R-:W-:Y:S01]  /*7040*/  @!P6 FMUL R72, R72, 0.5 ;  /* 0x3f0000004848e820 */ /* 0x000fe20000400000 */
[----:B------:R-:W2:Y:S01]  /*7050*/  MUFU.EX2 R59, R67 ;  /* 0x00000043003b7308 */ /* 0x000ea20000000800 */
[----:B----4-:R-:W-:Y:S01]  /*7060*/  @!P2 FMUL R66, R66, R66 ;  /* 0x000000424242a220 */ /* 0x010fe20000400000 */
[----:B------:R-:W-:Y:S01]  /*7070*/  FSETP.GEU.AND P2, PT, R71, -126, PT ;  /* 0xc2fc00004700780b */ /* 0x000fe20003f4e000 */
[----:B-1----:R-:W-:-:S04]  /*7080*/  FFMA R85, R79, UR47, -R80 ;  /* 0x0000002f4f557c23 */ /* 0x002fc80008000850 */
[----:B------:R-:W-:Y:S01]  /*7090*/  @!P3 FMUL R74, R74, 0.5 ;  /* 0x3f0000004a4ab820 */ /* 0x000fe20000400000 */
[----:B------:R-:W1:Y:S01]  /*70a0*/  MUFU.EX2 R72, R72 ;  /* 0x0000004800487308 */ /* 0x000e620000000800 */
[----:B-----5:R-:W-:Y:S01]  /*70b0*/  @!P4 FMUL R70, R70, R70 ;  /* 0x000000464646c220 */ /* 0x020fe20000400000 */
[----:B------:R-:W-:-:S03]  /*70c0*/  FSETP.GEU.AND P4, PT, R75, -126, PT ;  /* 0xc2fc00004b00780b */ /* 0x000fc60003f8e000 */
[----:B------:R-:W-:Y:S01]  /*70d0*/  FADD R146, R29, R70 ;  /* 0x000000461d927221 */ /* 0x000fe20000000000 */
[----:B------:R-:W-:Y:S01]  /*70e0*/  F2FP.F16.F32.PACK_AB R29, R38, R29 ;  /* 0x0000001d261d723e */ /* 0x000fe200000000ff */
[----:B------:R-:W-:Y:S01]  /*70f0*/  @!P2 FMUL R71, R71, 0.5 ;  /* 0x3f0000004747a820 */ /* 0x000fe20000400000 */
[----:B------:R-:W3:Y:S01]  /*7100*/  MUFU.EX2 R74, R74 ;  /* 0x0000004a004a7308 */ /* 0x000ee20000000800 */
[----:B--2---:R-:W-:Y:S01]  /*7110*/  @!P5 FMUL R59, R59, R59 ;  /* 0x0000003b3b3bd220 */ /* 0x004fe20000400000 */
[----:B------:R-:W-:-:S05]  /*7120*/  FSETP.GEU.AND P5, PT, R78, -126, PT ;  /* 0xc2fc00004e00780b */ /* 0x000fca0003fae000 */
[----:B------:R-:W-:Y:S01]  /*7130*/  @!P4 FMUL R75, R75, 0.5 ;  /* 0x3f0000004b4bc820 */ /* 0x000fe20000400000 */
[----:B------:R2:W4:Y:S01]  /*7140*/  MUFU.EX2 R63, R71 ;  /* 0x00000047003f7308 */ /* 0x0005220000000800 */
[----:B-1----:R-:W-:Y:S01]  /*7150*/  @!P6 FMUL R72, R72, R72 ;  /* 0x000000484848e220 */ /* 0x002fe20000400000 */
[----:B------:R-:W-:-:S05]  /*7160*/  FSETP.GEU.AND P6, PT, R82, -126, PT ;  /* 0xc2fc00005200780b */ /* 0x000fca0003fce000 */
[----:B------:R-:W-:Y:S01]  /*7170*/  @!P5 FMUL R78, R78, 0.5 ;  /* 0x3f0000004e4ed820 */ /* 0x000fe20000400000 */
[----:B------:R1:W5:Y:S01]  /*7180*/  MUFU.EX2 R67, R75 ;  /* 0x0000004b00437308 */ /* 0x0003620000000800 */
[----:B---3--:R-:W-:Y:S01]  /*7190*/  @!P3 FMUL R74, R74, R74 ;  /* 0x0000004a4a4ab220 */ /* 0x008fe20000400000 */
[----:B------:R-:W-:Y:S01]  /*71a0*/  FSETP.GEU.AND P3, PT, R83, -126, PT ;  /* 0xc2fc00005300780b */ /* 0x000fe20003f6e000 */
[----:B--2---:R-:W-:Y:S01]  /*71b0*/  FADD R71, R45, R64 ;  /* 0x000000402d477221 */ /* 0x004fe20000000000 */
[----:B------:R-:W-:Y:S01]  /*71c0*/  F2FP.F16.F32.PACK_AB R64, R64, R77 ;  /* 0x0000004d4040723e */ /* 0x000fe200000000ff */
[----:B------:R-:W-:Y:S02]  /*71d0*/  FADD R148, R35, R74 ;  /* 0x0000004a23947221 */ /* 0x000fe40000000000 */
[----:B------:R-:W-:Y:S01]  /*71e0*/  @!P6 FMUL R82, R82, 0.5 ;  /* 0x3f0000005252e820 */ /* 0x000fe20000400000 */
[----:B------:R2:W3:Y:S01]  /*71f0*/  MUFU.EX2 R84, R78 ;  /* 0x0000004e00547308 */ /* 0x0004e20000000800 */
[----:B-1----:R-:W-:Y:S01]  /*7200*/  FADD R75, R9, R26 ;  /* 0x0000001a094b7221 */ /* 0x002fe20000000000 */
[----:B------:R-:W-:Y:S01]  /*7210*/  FADD R9, R13, R40 ;  /* 0x000000280d097221 */ /* 0x000fe20000000000 */
[----:B------:R-:W-:Y:S01]  /*7220*/  FADD R26, R21, R48 ;  /* 0x00000030151a7221 */ /* 0x000fe20000000000 */
[----:B----4-:R-:W-:Y:S01]  /*7230*/  @!P2 FMUL R63, R63, R63 ;  /* 0x0000003f3f3fa220 */ /* 0x010fe20000400000 */
[----:B------:R-:W-:-:S02]  /*7240*/  FSETP.GEU.AND P2, PT, R145, -126, PT ;  /* 0xc2fc00009100780b */ /* 0x000fc40003f4e000 */
[----:B------:R-:W-:Y:S01]  /*7250*/  @!P3 FMUL R83, R83, 0.5 ;  /* 0x3f0000005353b820 */ /* 0x000fe20000400000 */
[----:B------:R-:W1:Y:S01]  /*7260*/  MUFU.EX2 R86, R82 ;  /* 0x0000005200567308 */ /* 0x000e620000000800 */
[----:B-----5:R-:W-:Y:S01]  /*7270*/  @!P4 FMUL R67, R67, R67 ;  /* 0x000000434343c220 */ /* 0x020fe20000400000 */
[----:B------:R-:W-:Y:S01]  /*7280*/  FSETP.GEU.AND P4, PT, R85, -126, PT ;  /* 0xc2fc00005500780b */ /* 0x000fe20003f8e000 */
[----:B--2---:R-:W-:Y:S01]  /*7290*/  FADD R78, R36, R77 ;  /* 0x0000004d244e7221 */ /* 0x004fe20000000000 */
[----:B------:R-:W-:Y:S01]  /*72a0*/  FADD R79, R26, R71 ;  /* 0x000000471a4f7221 */ /* 0x000fe20000000000 */
[----:B------:R-:W-:Y:S01]  /*72b0*/  FADD R26, R12, R73 ;  /* 0x000000490c1a7221 */ /* 0x000fe20000000000 */
[----:B------:R-:W-:Y:S01]  /*72c0*/  FADD R147, R46, R67 ;  /* 0x000000432e937221 */ /* 0x000fe20000000000 */
[----:B------:R-:W-:Y:S01]  /*72d0*/  FADD R80, R11, R78 ;  /* 0x0000004e0b507221 */ /* 0x000fe20000000000 */
[----:B------:R-:W2:Y:S01]  /*72e0*/  MUFU.EX2 R83, R83 ;  /* 0x0000005300537308 */ /* 0x000ea20000000800 */
[----:B---3--:R-:W-:Y:S01]  /*72f0*/  @!P5 FMUL R84, R84, R84 ;  /* 0x000000545454d220 */ /* 0x008fe20000400000 */
[----:B------:R-:W-:Y:S01]  /*7300*/  FSETP.GEU.AND P5, PT, R144, -126, PT ;  /* 0xc2fc00009000780b */ /* 0x000fe20003fae000 */
[----:B------:R-:W-:Y:S01]  /*7310*/  FADD R78, R9, R76 ;  /* 0x0000004c094e7221 */ /* 0x000fe20000000000 */
[----:B------:R-:W-:Y:S01]  /*7320*/  FADD R9, R8, R57 ;  /* 0x0000003908097221 */ /* 0x000fe20000000000 */
[----:B------:R-:W-:Y:S01]  /*7330*/  FADD R11, R10, R65 ;  /* 0x000000410a0b7221 */ /* 0x000fe20000000000 */
        /* <DEDUP_REMOVED lines=11> */
[----:B--2---:R-:W-:Y:S01]  /*73f0*/  @!P3 FMUL R83, R83, R83 ;  /* 0x000000535353b220 */ /* 0x004fe20000400000 */
[----:B------:R-:W-:Y:S01]  /*7400*/  FSETP.GEU.AND P3, PT, R20, -126, PT ;  /* 0xc2fc00001400780b */ /* 0x000fe20003f6e000 */
[----:B------:R-:W-:Y:S01]  /*7410*/  FADD R76, R49, R68 ;  /* 0x00000044314c7221 */ /* 0x000fe20000000000 */
[----:B------:R-:W-:Y:S01]  /*7420*/  FADD R26, R9, R26 ;  /* 0x0000001a091a7221 */ /* 0x000fe20000000000 */
[----:B------:R-:W2:Y:S01]  /*7430*/  MUFU.EX2 R144, R144 ;  /* 0x0000009000907308 */ /* 0x000ea20000000800 */
[----:B------:R-:W-:Y:S01]  /*7440*/  FADD R9, R25, R62 ;  /* 0x0000003e19097221 */ /* 0x000fe20000000000 */
[----:B------:R-:W-:Y:S01]  /*7450*/  @!P6 FMUL R87, R87, 0.5 ;  /* 0x3f0000005757e820 */ /* 0x000fe20000400000 */
[----:B------:R-:W-:Y:S01]  /*7460*/  FADD R149, R43, R86 ;  /* 0x000000562b957221 */ /* 0x000fe20000000000 */
[----:B------:R-:W-:Y:S01]  /*7470*/  FADD R11, R11, R76 ;  /* 0x0000004c0b0b7221 */ /* 0x000fe20000000000 */
[----:B------:R-:W-:Y:S01]  /*7480*/  FADD R76, R30, R51 ;  /* 0x000000331e4c7221 */ /* 0x000fe20000000000 */
[----:B------:R-:W-:Y:S01]  /*7490*/  FADD R150, R9, R148 ;  /* 0x0000009409967221 */ /* 0x000fe20000000000 */
[----:B------:R-:W-:Y:S01]  /*74a0*/  FADD R155, R146, R149 ;  /* 0x00000095929b7221 */ /* 0x000fe20000000000 */
[----:B------:R-:W3:Y:S01]  /*74b0*/  MUFU.EX2 R87, R87 ;  /* 0x0000005700577308 */ /* 0x000ee20000000800 */
[----:B------:R-:W-:Y:S01]  /*74c0*/  FADD R9, R27, R66 ;  /* 0x000000421b097221 */ /* 0x000fe20000000000 */
[----:B------:R-:W-:Y:S01]  /*74d0*/  @!P3 FMUL R20, R20, 0.5 ;  /* 0x3f0000001414b820 */ /* 0x000fe20000400000 */
[----:B------:R-:W-:Y:S01]  /*74e0*/  FADD R146, R39, R84 ;  /* 0x0000005427927221 */ /* 0x000fe20000000000 */
[----:B------:R-:W-:Y:S01]  /*74f0*/  FADD R152, R76, R147 ;  /* 0x000000934c987221 */ /* 0x000fe20000000000 */
[----:B------:R-:W-:Y:S01]  /*7500*/  FADD R76, R38, R59 ;  /* 0x0000003b264c7221 */ /* 0x000fe20000000000 */
[----:B------:R-:W-:Y:S01]  /*7510*/  FADD R147, R54, R83 ;  /* 0x0000005336937221 */ /* 0x000fe20000000000 */
[----:B------:R-:W-:Y:S01]  /*7520*/  @!P2 FMUL R145, R145, 0.5 ;  /* 0x3f0000009191a820 */ /* 0x000fe20000400000 */
[----:B-1----:R-:W-:Y:S01]  /*7530*/  @!P4 FMUL R85, R85, R85 ;  /* 0x000000555555c220 */ /* 0x002fe20000400000 */
[----:B--2---:R-:W-:Y:S01]  /*7540*/  @!P5 FMUL R144, R144, R144 ;  /* 0x000000909090d220 */ /* 0x004fe20000400000 */
[----:B------:R-:W-:Y:S01]  /*7550*/  FADD R153, R9, R146 ;  /* 0x0000009209997221 */ /* 0x000fe20000000000 */
[----:B------:R-:W-:Y:S01]  /*7560*/  FADD R157, R76, R147 ;  /* 0x000000934c9d7221 */ /* 0x000fe20000000000 */
[----:B------:R-:W1:Y:S01]  /*7570*/  MUFU.EX2 R9, R20 ;  /* 0x0000001400097308 */ /* 0x000e620000000800 */
[----:B------:R-:W-:Y:S01]  /*7580*/  FADD R146, R31, R72 ;  /* 0x000000481f927221 */ /* 0x000fe20000000000 */
[----:B------:R-:W-:Y:S01]  /*7590*/  FADD R151, R47, R144 ;  /* 0x000000902f977221 */ /* 0x000fe20000000000 */
[----:B------:R-:W-:Y:S01]  /*75a0*/  FADD R76, R34, R55 ;  /* 0x00000037224c7221 */ /* 0x000fe20000000000 */
[----:B------:R-:W-:Y:S01]  /*75b0*/  FADD R149, R50, R85 ;  /* 0x0000005532957221 */ /* 0x000fe20000000000 */
[----:B---3--:R-:W-:Y:S01]  /*75c0*/  @!P6 FMUL R87, R87, R87 ;  /* 0x000000575757e220 */ /* 0x008fe20000400000 */
[----:B------:R-:W-:Y:S01]  /*75d0*/  FADD R147, R42, R63 ;  /* 0x0000003f2a937221 */ /* 0x000fe20000000000 */
[----:B------:R-:W-:Y:S01]  /*75e0*/  FADD R146, R146, R151 ;  /* 0x0000009792927221 */ /* 0x000fe20000000000 */
[----:B------:R-:W2:Y:S01]  /*75f0*/  MUFU.EX2 R20, R145 ;  /* 0x0000009100147308 */ /* 0x000ea20000000800 */
[----:B------:R-:W-:Y:S01]  /*7600*/  FADD R148, R58, R87 ;  /* 0x000000573a947221 */ /* 0x000fe20000000000 */
        /* <DEDUP_REMOVED lines=14> */
[----:B------:R-:W-:Y:S01]  /*76f0*/  SHF.L.U32 R11, R18, 0x1f, RZ ;  /* 0x0000001f120b7819 */ /* 0x000fe200000006ff */
[----:B------:R-:W-:Y:S01]  /*7700*/  FADD R78, R75, R78 ;  /* 0x0000004e4b4e7221 */ /* 0x000fe20000000000 */
[----:B------:R-:W-:Y:S01]  /*7710*/  F2FP.F16.F32.PACK_AB R25, R30, R25 ;  /* 0x000000191e19723e */ /* 0x000fe200000000ff */
[----:B-1----:R-:W-:Y:S01]  /*7720*/  @!P3 FMUL R9, R9, R9 ;  /* 0x000000090909b220 */ /* 0x002fe20000400000 */
[----:B------:R-:W-:Y:S01]  /*7730*/  FADD R147, R150, R147 ;  /* 0x0000009396937221 */ /* 0x000fe20000000000 */
[----:B--2---:R-:W-:Y:S01]  /*7740*/  @!P2 FMUL R20, R20, R20 ;  /* 0x000000141414a220 */ /* 0x004fe20000400000 */
[----:B------:R-:W-:Y:S01]  /*7750*/  F2FP.F16.F32.PACK_AB R30, R33, R10 ;  /* 0x0000000a211e723e */ /* 0x000fe200000000ff */
[----:B------:R1:W2:Y:S01]  /*7760*/  SYNCS.PHASECHK.TRANS64.TRYWAIT P2, [UR6+0x2c200], R11 ;  /* 0x02c2000bff0075a7 */ /* 0x0002a20008040146 */
[----:B------:R-:W-:Y:S01]  /*7770*/  F2FP.F16.F32.PACK_AB R27, R34, R27 ;  /* 0x0000001b221b723e */ /* 0x000fe200000000ff */
[----:B------:R-:W-:Y:S01]  /*7780*/  FFMA R4, R9, R4, R78 ;  /* 0x0000000409047223 */ /* 0x000fe2000000004e */
[----:B------:R-:W-:Y:S01]  /*7790*/  F2FP.F16.F32.PACK_AB R33, R46, R35 ;  /* 0x000000232e21723e */ /* 0x000fe200000000ff */
[----:B------:R-:W-:Y:S01]  /*77a0*/  FFMA R3, R20, R3, R147 ;  /* 0x0000000314037223 */ /* 0x000fe20000000093 */
[----:B------:R-:W-:Y:S01]  /*77b0*/  F2FP.F16.F32.PACK_AB R31, R42, R31 ;  /* 0x0000001f2a1f723e */ /* 0x000fe200000000ff */
[-C--:B------:R-:W-:Y:S01]  /*77c0*/  FMUL R136, R136, R9.reuse ;  /* 0x0000000988887220 */ /* 0x080fe20000400000 */
[----:B------:R-:W-:Y:S01]  /*77d0*/  F2FP.F16.F32.PACK_AB R34, R41, R12 ;  /* 0x0000000c2922723e */ /* 0x000fe200000000ff */
[----:B------:R-:W-:Y:S01]  /*77e0*/  FMUL R137, R137, R9 ;  /* 0x0000000989897220 */ /* 0x000fe20000400000 */
        /* <DEDUP_REMOVED lines=11> */
[-C--:B------:R-:W-:Y:S01]  /*78a0*/  FMUL R133, R133, R9.reuse ;  /* 0x0000000985857220 */ /* 0x080fe20000400000 */
[----:B------:R-:W-:Y:S01]  /*78b0*/  F2FP.F16.F32.PACK_AB R49, R59, R70 ;  /* 0x000000463b31723e */ /* 0x000fe200000000ff */
[----:B------:R-:W-:Y:S01]  /*78c0*/  FMUL R120, R120, R9 ;  /* 0x0000000978787220 */ /* 0x000fe20000400000 */
[----:B------:R-:W-:Y:S01]  /*78d0*/  F2FP.F16.F32.PACK_AB R50, R52, R65 ;  /* 0x000000413432723e */ /* 0x000fe200000000ff */
[-C--:B------:R-:W-:Y:S01]  /*78e0*/  FMUL R121, R121, R9.reuse ;  /* 0x0000000979797220 */ /* 0x080fe20000400000 */
        /* <DEDUP_REMOVED lines=55> */
[----:B------:R-:W-:Y:S01]  /*7c60*/  F2FP.F16.F32.PACK_AB R66, R68, R81 ;  /* 0x000000514442723e */ /* 0x000fe200000000ff */
[----:B-12---:R-:W-:Y:S06]  /*7c70*/  @!P0 BRA `(.L_x_29) ;  /* 0x0000000000048947 */ /* 0x006fec0003800000 */
[----:B------:R-:W-:Y:S01]  /*7c80*/  BPT.TRAP 0x1 ;  /* 0x000000040000795c */ /* 0x000fe20000300000 */
.L_x_29:
[----:B------:R-:W-:Y:S05]  /*7c90*/  @P2 BRA `(.L_x_30) ;  /* 0x0000000000082947 */ /* 0x000fea0003800000 */
[----:B------:R-:W1:Y:S02]  /*7ca0*/  SYNCS.PHASECHK.TRANS64.TRYWAIT P2, [UR6+0x2c200], R11 ;  /* 0x02c2000bff0075a7 */ /* 0x000e640008040146 */
[----:B-1----:R-:W-:Y:S05]  /*7cb0*/  @!P2 BRA `(.L_x_31) ;  /* 0x000000a40048a947 */ /* 0x002fea0003800000 */
.L_x_30:
        /* <DEDUP_REMOVED lines=8> */
[----:B------:R-:W-:Y:S01]  /*7d40*/  HGMMA.64x16x16.F32 R136, R24, gdesc[UR4].tnspB, R136, gsb0 ;  /* 0x4020000418887df0 */ /* 0x000fe20008000888 */
[----:B------:R-:W-:Y:S01]  /*7d50*/  UMOV UR6, UR14 ;  /* 0x0000000e00067c82 */ /* 0x000fe20008000000 */
[----:B------:R-:W-:Y:S01]  /*7d60*/  UMOV UR7, 0xc0000010 ;  /* 0xc000001000077882 */ /* 0x000fe20000000000 */
[----:B------:R-:W-:-:S02]  /*7d70*/  UIADD3 UR19, UR11, 0x400, URZ ;  /* 0x000004000b137890 */ /* 0x000fc4000fffe03f */
        /* <DEDUP_REMOVED lines=320> */
.L_x_32:
[----:B------:R-:W-:-:S04]  /*9180*/  ULEA UR6, UR35, UR37, 0x3 ;  /* 0x0000002523067291 */ /* 0x000fc8000f8e183f */
[----:B------:R-:W-:-:S04]  /*9190*/  UIADD3 UR6, UR6, 0x2c228, URZ ;  /* 0x0002c22806067890 */ /* 0x000fc8000fffe03f */
[----:B------:R-:W-:-:S09]  /*91a0*/  UPRMT UR6, URZ, 0x654, UR6 ;  /* 0x000006543f067896 */ /* 0x000fd20008000006 */
[----:B------:R-:W-:Y:S01]  /*91b0*/  SYNCS.ARRIVE.TRANS64.RED.A1T0 RZ, [UR6], RZ ;  /* 0x000000ffffff79a7 */ /* 0x000fe20008100406 */
[----:B------:R-:W-:Y:S05]  /*91c0*/  @P1 BRA `(.L_x_33) ;  /* 0x0000000000041947 */ /* 0x000fea0003800000 */
[----:B------:R-:W-:Y:S01]  /*91d0*/  BPT.TRAP 0x1 ;  /* 0x000000040000795c */ /* 0x000fe20000300000 */
.L_x_33:
[----:B------:R-:W-:-:S04]  /*91e0*/  UIADD3 UR35, UR35, 0x1, URZ ;  /* 0x0000000123237890 */ /* 0x000fc8000fffe03f */
[----:B------:R-:W-:-:S04]  /*91f0*/  UISETP.NE.AND UP0, UPT, UR35, 0x5, UPT ;  /* 0x000000052300788c */ /* 0x000fc8000bf05270 */
[----:B------:R-:W-:Y:S01]  /*9200*/  USEL UR35, UR35, URZ, UP0 ;  /* 0x0000003f23237287 */ /* 0x000fe20008000000 */
[----:B------:R-:W-:Y:S11]  /*9210*/  @!P0 BRA `(.L_x_34) ;  /* 0x0000000000048947 */ /* 0x000ff60003800000 */
[----:B------:R-:W-:Y:S01]  /*9220*/  BPT.TRAP 0x1 ;  /* 0x000000040000795c */ /* 0x000fe20000300000 */
.L_x_34:
[----:B------:R-:W-:-:S04]  /*9230*/  ULEA UR6, UR35, UR37, 0x3 ;  /* 0x0000002523067291 */ /* 0x000fc8000f8e183f */
[----:B------:R-:W-:-:S04]  /*9240*/  UIADD3 UR6, UR6, 0x2c228, URZ ;  /* 0x0002c22806067890 */ /* 0x000fc8000fffe03f */
[----:B------:R-:W-:-:S09]  /*9250*/  UPRMT UR6, URZ, 0x654, UR6 ;  /* 0x000006543f067896 */ /* 0x000fd20008000006 */
[----:B------:R-:W-:Y:S01]  /*9260*/  SYNCS.ARRIVE.TRANS64.RED.A1T0 RZ, [UR6], RZ ;  /* 0x000000ffffff79a7 */ /* 0x000fe20008100406 */
[----:B------:R-:W-:Y:S05]  /*9270*/  @P1 BRA `(.L_x_35) ;  /* 0x0000000000041947 */ /* 0x000fea0003800000 */
[----:B------:R-:W-:Y:S01]  /*9280*/  BPT.TRAP 0x1 ;  /* 0x000000040000795c */ /* 0x000fe20000300000 */
.L_x_35:
[----:B------:R-:W-:Y:S01]  /*9290*/  UIADD3 UR10, UR10, 0x1, URZ ;  /* 0x000000010a0a7890 */ /* 0x000fe2000fffe03f */
[C---:B------:R-:W-:Y:S01]  /*92a0*/  ISETP.GT.AND P2, PT, R7.reuse, 0x2, PT ;  /* 0x000000020700780c */ /* 0x040fe20003f44270 */
[----:B------:R-:W-:Y:S01]  /*92b0*/  UIADD3 UR35, UR35, 0x1, URZ ;  /* 0x0000000123237890 */ /* 0x000fe2000fffe03f */
[----:B------:R-:W-:Y:S01]  /*92c0*/  IADD3 R7, R7, -0x1, RZ ;  /* 0xffffffff07077810 */ /* 0x000fe20007ffe0ff */
[----:B------:R-:W-:Y:S01]  /*92d0*/  UISETP.NE.AND UP1, UPT, UR10, 0x5, UPT ;  /* 0x000000050a00788c */ /* 0x000fe2000bf25270 */
[----:B------:R-:W-:Y:S01]  /*92e0*/  VIADD R0, R0, 0x80 ;  /* 0x0000008000007836 */ /* 0x000fe20000000000 */
[----:B------:R-:W-:Y:S01]  /*92f0*/  UISETP.NE.AND UP0, UPT, UR35, 0x5, UPT ;  /* 0x000000052300788c */ /* 0x000fe2000bf05270 */
[----:B------:R-:W-:Y:S01]  /*9300*/  MOV R9, R5 ;  /* 0x0000000500097202 */ /* 0x000fe20000000f00 */
[----:B------:R-:W-:Y:S01]  /*9310*/  USEL UR6, URZ, 0x1, UP1 ;  /* 0x000000013f067887 */ /* 0x000fe20008800000 */
[----:B-1----:R-:W-:Y:S01]  /*9320*/  IMAD.MOV.U32 R11, RZ, RZ, R6 ;  /* 0x000000ffff0b7224 */ /* 0x002fe200078e0006 */
[----:B------:R-:W-:-:S02]  /*9330*/  USEL UR35, UR35, URZ, UP0 ;  /* 0x0000003f23237287 */ /* 0x000fc40008000000 */
[----:B------:R-:W-:Y:S02]  /*9340*/  USEL UR52, UR10, URZ, UP1 ;  /* 0x0000003f0a347287 */ /* 0x000fe40008800000 */
[----:B------:R-:W-:Y:S01]  /*9350*/  LOP3.LUT R18, R18, UR6, RZ, 0x3c, !PT ;  /* 0x0000000612127c12 */ /* 0x000fe2000f8e3cff */
[----:B------:R-:W-:Y:S09]  /*9360*/  @P2 BRA `(.L_x_36) ;  /* 0xffffffc000b02947 */ /* 0x000ff2000383ffff */
.L_x_25:
[----:B------:R-:W-:-:S13]  /*9370*/  ISETP.GE.AND P2, PT, R7, 0x1, PT ;  /* 0x000000010700780c */ /* 0x000fda0003f46270 */
[----:B------:R-:W-:Y:S05]  /*9380*/  @!P2 BRA `(.L_x_37) ;  /* 0x0000004400e4a947 */ /* 0x000fea0003800000 */
[----:B------:R-:W-:Y:S01]  /*9390*/  MOV R9, R5 ;  /* 0x0000000500097202 */ /* 0x000fe20000000f00 */
[----:B------:R-:W-:Y:S01]  /*93a0*/  IMAD.MOV.U32 R8, RZ, RZ, R6 ;  /* 0x000000ffff087224 */ /* 0x000fe200078e0006 */
[----:B------:R-:W-:-:S06]  /*93b0*/  ULDC UR47, c[0x0][0x604] ;  /* 0x00018100002f7ab9 */ /* 0x000fcc0000000800 */
.L_x_48:
[----:B------:R-:W-:Y:S05]  /*93c0*/  @!P0 BRA `(.L_x_38) ;  /* 0x0000000000048947 */ /* 0x000fea0003800000 */
[----:B------:R-:W-:Y:S01]  /*93d0*/  BPT.TRAP 0x1 ;  /* 0x000000040000795c */ /* 0x000fe20000300000 */
.L_x_38:
[----:B------:R-:W-:Y:S01]  /*93e0*/  ULEA UR6, UR52, UR37, 0x3 ;  /* 0x0000002534067291 */ /* 0x000fe2000f8e183f */
[----:B------:R-:W-:-:S08]  /*93f0*/  SHF.L.U32 R5, R18, 0x1f, RZ ;  /* 0x0000001f12057819 */ /* 0x000fd000000006ff */
[----:B------:R-:W1:Y:S02]  /*9400*/  SYNCS.PHASECHK.TRANS64.TRYWAIT P2, [UR6+0x2c200], R5 ;  /* 0x02c20005ff0075a7 */ /* 0x000e640008040146 */
[----:B-1----:R-:W-:Y:S05]  /*9410*/  @!P2 BRA `(.L_x_39) ;  /* 0x0000008c0088a947 */ /* 0x002fea0003800000 */
.L_x_137:
        /* <DEDUP_REMOVED lines=42> */
.L_x_40:
[----:B------:R-:W-:Y:S01]  /*96c0*/  MOV R167, UR38 ;  /* 0x0000002600a77c02 */ /* 0x000fe20008000f00 */
[C---:B-1----:R-:W-:Y:S01]  /*96d0*/  VIADD R6, R0.reuse, 0x8 ;  /* 0x0000000800067836 */ /* 0x042fe20000000000 */
[C---:B------:R-:W-:Y:S01]  /*96e0*/  IADD3 R5, R0.reuse, 0x1, RZ ;  /* 0x0000000100057810 */ /* 0x040fe20007ffe0ff */
[C---:B------:R-:W-:Y:S01]  /*96f0*/  VIADD R11, R0.reuse, 0x10 ;  /* 0x00000010000b7836 */ /* 0x040fe20000000000 */
[----:B------:R-:W-:Y:S01]  /*9700*/  IADD3 R10, R0, 0x9, RZ ;  /* 0x00000009000a7810 */ /* 0x000fe20007ffe0ff */
[----:B------:R-:W-:Y:S01]  /*9710*/  IMAD R167, R167, 0x40, R22 ;  /* 0x00000040a7a77824 */ /* 0x000fe200078e0216 */
[----:B------:R-:W-:-:S04]  /*9720*/  ULEA UR6, UR10, UR37, 0x3 ;  /* 0x000000250a067291 */ /* 0x000fc8000f8e183f */
[C---:B------:R-:W-:Y:S02]  /*9730*/  ISETP.GE.AND P2, PT, R167.reuse, R0, PT ;  /* 0x00000000a700720c */ /* 0x040fe40003f46270 */
[C---:B------:R-:W-:Y:S02]  /*9740*/  ISETP.GE.AND P3, PT, R167.reuse, R5, PT ;  /* 0x00000005a700720c */ /* 0x040fe40003f66270 */
[----:B------:R-:W-:Y:S02]  /*9750*/  FSEL R24, R24, -INF , P2 ;  /* 0xff80000018187808 */ /* 0x000fe40001000000 */
[----:B------:R-:W-:Y:S02]  /*9760*/  ISETP.GE.AND P2, PT, R167, R6, PT ;  /* 0x00000006a700720c */ /* 0x000fe40003f46270 */
[----:B------:R-:W-:Y:S02]  /*9770*/  FSEL R25, R25, -INF , P3 ;  /* 0xff80000019197808 */ /* 0x000fe40001800000 */
[----:B------:R-:W-:-:S02]  /*9780*/  FMNMX R12, R24, R9, !PT ;  /* 0x00000009180c7209 */ /* 0x000fc40007800000 */
[----:B------:R-:W-:Y:S02]  /*9790*/  ISETP.GE.AND P3, PT, R167, R10, PT ;  /* 0x0000000aa700720c */ /* 0x000fe40003f66270 */
[----:B------:R-:W-:Y:S02]  /*97a0*/  FSEL R28, R28, -INF , P2 ;  /* 0xff8000001c1c7808 */ /* 0x000fe40001000000 */
[----:B------:R-:W-:Y:S02]  /*97b0*/  FMNMX R13, R25, R12, !PT ;  /* 0x0000000c190d7209 */ /* 0x000fe40007800000 */
[----:B------:R-:W-:Y:S02]  /*97c0*/  IADD3 R12, R0, 0x11, RZ ;  /* 0x00000011000c7810 */ /* 0x000fe40007ffe0ff */
[----:B------:R-:W-:Y:S02]  /*97d0*/  ISETP.GE.AND P2, PT, R167, R11, PT ;  /* 0x0000000ba700720c */ /* 0x000fe40003f46270 */
[----:B------:R-:W-:-:S02]  /*97e0*/  FSEL R29, R29, -INF , P3 ;  /* 0xff8000001d1d7808 */ /* 0x000fc40001800000 */
[----:B------:R-:W-:Y:S01]  /*97f0*/  FMNMX R14, R28, R13, !PT ;  /* 0x0000000d1c0e7209 */ /* 0x000fe20007800000 */
[----:B------:R-:W-:Y:S01]  /*9800*/  VIADD R13, R0, 0x18 ;  /* 0x00000018000d7836 */ /* 0x000fe20000000000 */
[----:B------:R-:W-:Y:S02]  /*9810*/  ISETP.GE.AND P3, PT, R167, R12, PT ;  /* 0x0000000ca700720c */ /* 0x000fe40003f66270 */
[----:B------:R-:W-:Y:S02]  /*9820*/  FSEL R32, R32, -INF , P2 ;  /* 0xff80000020207808 */ /* 0x000fe40001000000 */
[----:B------:R-:W-:Y:S02]  /*9830*/  FMNMX R15, R29, R14, !PT ;  /* 0x0000000e1d0f7209 */ /* 0x000fe40007800000 */
[----:B------:R-:W-:Y:S02]  /*9840*/  IADD3 R14, R0, 0x19, RZ ;  /* 0x00000019000e7810 */ /* 0x000fe40007ffe0ff */
[----:B------:R-:W-:-:S02]  /*9850*/  ISETP.GE.AND P2, PT, R167, R13, PT ;  /* 0x0000000da700720c */ /* 0x000fc40003f46270 */
[----:B------:R-:W-:Y:S02]  /*9860*/  FSEL R33, R33, -INF , P3 ;  /* 0xff80000021217808 */ /* 0x000fe40001800000 */
[----:B------:R-:W-:Y:S01]  /*9870*/  FMNMX R20, R32, R15, !PT ;  /* 0x0000000f20147209 */ /* 0x000fe20007800000 */
[----:B------:R-:W-:Y:S01]  /*9880*/  VIADD R15, R0, 0x20 ;  /* 0x00000020000f7836 */ /* 0x000fe20000000000 */
[----:B------:R-:W-:Y:S02]  /*9890*/  ISETP.GE.AND P3, PT, R167, R14, PT ;  /* 0x0000000ea700720c */ /* 0x000fe40003f66270 */
[----:B------:R-:W-:Y:S02]  /*98a0*/  FSEL R36, R36, -INF , P2 ;  /* 0xff80000024247808 */ /* 0x000fe40001000000 */
[----:B------:R-:W-:Y:S02]  /*98b0*/  FMNMX R21, R33, R20, !PT ;  /* 0x0000001421157209 */ /* 0x000fe40007800000 */
[----:B------:R-:W-:-:S02]  /*98c0*/  IADD3 R20, R0, 0x21, RZ ;  /* 0x0000002100147810 */ /* 0x000fc40007ffe0ff */
[----:B------:R-:W-:Y:S02]  /*98d0*/  ISETP.GE.AND P2, PT, R167, R15, PT ;  /* 0x0000000fa700720c */ /* 0x000fe40003f46270 */
[----:B------:R-:W-:Y:S02]  /*98e0*/  FSEL R37, R37, -INF , P3 ;  /* 0xff80000025257808 */ /* 0x000fe40001800000 */
[----:B------:R-:W-:Y:S01]  /*98f0*/  FMNMX R144, R36, R21, !PT ;  /* 0x0000001524907209 */ /* 0x000fe20007800000 */
[----:B------:R-:W-:Y:S01]  /*9900*/  VIADD R21, R0, 0x28 ;  /* 0x0000002800157836 */ /* 0x000fe20000000000 */
[----:B------:R-:W-:Y:S02]  /*9910*/  ISETP.GE.AND P3, PT, R167, R20, PT ;  /* 0x00000014a700720c */ /* 0x000fe40003f66270 */
[----:B------:R-:W-:Y:S02]  /*9920*/  FSEL R40, R40, -INF , P2 ;  /* 0xff80000028287808 */ /* 0x000fe40001000000 */
[----:B------:R-:W-:-:S02]  /*9930*/  FMNMX R145, R37, R144, !PT ;  /* 0x0000009025917209 */ /* 0x000fc40007800000 */
[----:B------:R-:W-:Y:S02]  /*9940*/  IADD3 R144, R0, 0x29, RZ ;  /* 0x0000002900907810 */ /* 0x000fe40007ffe0ff */
[----:B------:R-:W-:Y:S02]  /*9950*/  ISETP.GE.AND P2, PT, R167, R21, PT ;  /* 0x00000015a700720c */ /* 0x000fe40003f46270 */
[----:B------:R-:W-:Y:S02]  /*9960*/  FSEL R41, R41, -INF , P3 ;  /* 0xff80000029297808 */ /* 0x000fe40001800000 */
[----:B------:R-:W-:Y:S01]  /*9970*/  FMNMX R146, R40, R145, !PT ;  /* 0x0000009128927209 */ /* 0x000fe20007800000 */
[----:B------:R-:W-:Y:S01]  /*9980*/  VIADD R145, R0, 0x30 ;  /* 0x0000003000917836 */ /* 0x000fe20000000000 */
[----:B------:R-:W-:Y:S02]  /*9990*/  ISETP.GE.AND P3, PT, R167, R144, PT ;  /* 0x00000090a700720c */ /* 0x000fe40003f66270 */
[----:B------:R-:W-:-:S02]  /*99a0*/  FSEL R44, R44, -INF , P2 ;  /* 0xff8000002c2c7808 */ /* 0x000fc40001000000 */
[----:B------:R-:W-:Y:S02]  /*99b0*/  FMNMX R147, R41, R146, !PT ;  /* 0x0000009229937209 */ /* 0x000fe40007800000 */
[----:B------:R-:W-:Y:S02]  /*99c0*/  IADD3 R146, R0, 0x31, RZ ;  /* 0x0000003100927810 */ /* 0x000fe40007ffe0ff */
[----:B------:R-:W-:Y:S02]  /*99d0*/  ISETP.GE.AND P2, PT, R167, R145, PT ;  /* 0x00000091a700720c */ /* 0x000fe40003f46270 */
[----:B------:R-:W-:Y:S02]  /*99e0*/  FSEL R45, R45, -INF , P3 ;  /* 0xff8000002d2d7808 */ /* 0x000fe40001800000 */
[----:B------:R-:W-:Y:S01]  /*99f0*/  FMNMX R148, R44, R147, !PT ;  /* 0x000000932c947209 */ /* 0x000fe20007800000 */
[----:B------:R-:W-:Y:S01]  /*9a00*/  VIADD R147, R0, 0x38 ;  /* 0x0000003800937836 */ /* 0x000fe20000000000 */
[----:B------:R-:W-:-:S02]  /*9a10*/  ISETP.GE.AND P3, PT, R167, R146, PT ;  /* 0x00000092a700720c */ /* 0x000fc40003f66270 */
[----:B------:R-:W-:Y:S02]  /*9a20*/  FSEL R48, R48, -INF , P2 ;  /* 0xff80000030307808 */ /* 0x000fe40001000000 */
        /* <DEDUP_REMOVED lines=68> */
[----:B------:R-:W-:-:S02]  /*9e70*/  FMNMX R166, R80, R165, !PT ;  /* 0x000000a550a67209 */ /* 0x000fc40007800000 */
[C---:B------:R-:W-:Y:S01]  /*9e80*/  ISETP.GE.AND P3, PT, R167.reuse, R164, PT ;  /* 0x000000a4a700720c */ /* 0x040fe20003f66270 */
[----:B------:R-:W-:Y:S01]  /*9e90*/  VIADD R167, R167, 0x8 ;  /* 0x00000008a7a77836 */ /* 0x000fe20000000000 */
[----:B------:R-:W-:Y:S02]  /*9ea0*/  FSEL R84, R84, -INF , P2 ;  /* 0xff80000054547808 */ /* 0x000fe40001000000 */
[----:B------:R-:W-:Y:S02]  /*9eb0*/  FMNMX R165, R81, R166, !PT ;  /* 0x000000a651a57209 */ /* 0x000fe40007800000 */
[----:B------:R-:W-:Y:S02]  /*9ec0*/  FSEL R85, R85, -INF , P3 ;  /* 0xff80000055557808 */ /* 0x000fe40001800000 */
[----:B------:R-:W-:Y:S02]  /*9ed0*/  FMNMX R166, R84, R165, !PT ;  /* 0x000000a554a67209 */ /* 0x000fe40007800000 */
[----:B------:R-:W-:-:S02]  /*9ee0*/  ISETP.GE.AND P3, PT, R167, R6, PT ;  /* 0x00000006a700720c */ /* 0x000fc40003f66270 */
[----:B------:R-:W-:Y:S02]  /*9ef0*/  FMNMX R166, R85, R166, !PT ;  /* 0x000000a655a67209 */ /* 0x000fe40007800000 */
[C---:B------:R-:W-:Y:S02]  /*9f00*/  ISETP.GE.AND P6, PT, R167.reuse, R12, PT ;  /* 0x0000000ca700720c */ /* 0x040fe40003fc6270 */
[----:B------:R-:W-:Y:S01]  /*9f10*/  ISETP.GE.AND P2, PT, R167, R10, PT ;  /* 0x0000000aa700720c */ /* 0x000fe20003f46270 */
[----:B------:R-:W1:Y:S01]  /*9f20*/  SHFL.BFLY PT, R165, R166, 0x1, 0x1f ;  /* 0x0c201f00a6a57f89 */ /* 0x000e6200000e0000 */
[----:B------:R-:W-:Y:S02]  /*9f30*/  FSEL R35, R35, -INF , P6 ;  /* 0xff80000023237808 */ /* 0x000fe40003000000 */
[C---:B------:R-:W-:Y:S02]  /*9f40*/  ISETP.GE.AND P6, PT, R167.reuse, R21, PT ;  /* 0x00000015a700720c */ /* 0x040fe40003fc6270 */
[----:B------:R-:W-:-:S02]  /*9f50*/  ISETP.GE.AND P5, PT, R167, R5, PT ;  /* 0x00000005a700720c */ /* 0x000fc40003fa6270 */
[----:B------:R-:W-:Y:S02]  /*9f60*/  FSEL R46, R46, -INF , P6 ;  /* 0xff8000002e2e7808 */ /* 0x000fe40003000000 */
[C---:B------:R-:W-:Y:S02]  /*9f70*/  ISETP.GE.AND P6, PT, R167.reuse, R148, PT ;  /* 0x00000094a700720c */ /* 0x040fe40003fc6270 */
[----:B------:R-:W-:Y:S02]  /*9f80*/  ISETP.GE.AND P4, PT, R167, R11, PT ;  /* 0x0000000ba700720c */ /* 0x000fe40003f86270 */
[----:B------:R-:W-:Y:S02]  /*9f90*/  FSEL R31, R31, -INF , P2 ;  /* 0xff8000001f1f7808 */ /* 0x000fe40001000000 */
[----:B------:R-:W-:Y:S02]  /*9fa0*/  ISETP.GE.AND P2, PT, R167, R15, PT ;  /* 0x0000000fa700720c */ /* 0x000fe40003f46270 */
[----:B------:R-:W-:-:S02]  /*9fb0*/  FSEL R55, R55, -INF , P6 ;  /* 0xff80000037377808 */ /* 0x000fc40003000000 */
[----:B------:R-:W-:Y:S02]  /*9fc0*/  FSEL R34, R34, -INF , P4 ;  /* 0xff80000022227808 */ /* 0x000fe40002000000 */
[C---:B------:R-:W-:Y:S02]  /*9fd0*/  ISETP.GE.AND P4, PT, R167.reuse, R20, PT ;  /* 0x00000014a700720c */ /* 0x040fe40003f86270 */
[----:B------:R-:W-:Y:S02]  /*9fe0*/  FSEL R42, R42, -INF , P2 ;  /* 0xff8000002a2a7808 */ /* 0x000fe40001000000 */
[----:B-1----:R-:W-:Y:S02]  /*9ff0*/  FMNMX R165, R166, R165, !PT ;  /* 0x000000a5a6a57209 */ /* 0x002fe40007800000 */
[C---:B------:R-:W-:Y:S02]  /*a000*/  ISETP.GE.AND P2, PT, R167.reuse, R146, PT ;  /* 0x00000092a700720c */ /* 0x040fe40003f46270 */
[----:B------:R-:W-:Y:S01]  /*a010*/  FSEL R30, R30, -INF , P3 ;  /* 0xff8000001e1e7808 */ /* 0x000fe20001800000 */
[----:B------:R-:W1:Y:S01]  /*a020*/  SHFL.BFLY PT, R6, R165, 0x2, 0x1f ;  /* 0x0c401f00a5067f89 */ /* 0x000e6200000e0000 */
[----:B------:R-:W-:-:S02]  /*a030*/  ISETP.GE.AND P3, PT, R167, R14, PT ;  /* 0x0000000ea700720c */ /* 0x000fc40003f66270 */
[----:B------:R-:W-:Y:S02]  /*a040*/  FSEL R43, R43, -INF , P4 ;  /* 0xff8000002b2b7808 */ /* 0x000fe40002000000 */
[----:B------:R-:W-:Y:S02]  /*a050*/  ISETP.GE.AND P4, PT, R167, R147, PT ;  /* 0x00000093a700720c */ /* 0x000fe40003f86270 */
[----:B------:R-:W-:Y:S02]  /*a060*/  FSEL R27, R27, -INF , P5 ;  /* 0xff8000001b1b7808 */ /* 0x000fe40002800000 */
[----:B------:R-:W-:Y:S02]  /*a070*/  FSEL R51, R51, -INF , P2 ;  /* 0xff80000033337808 */ /* 0x000fe40001000000 */
[C---:B------:R-:W-:Y:S02]  /*a080*/  ISETP.GE.AND P5, PT, R167.reuse, R13, PT ;  /* 0x0000000da700720c */ /* 0x040fe40003fa6270 */
[----:B------:R-:W-:-:S02]  /*a090*/  ISETP.GE.AND P2, PT, R167, R151, PT ;  /* 0x00000097a700720c */ /* 0x000fc40003f46270 */
[----:B------:R-:W-:Y:S02]  /*a0a0*/  FSEL R39, R39, -INF , P3 ;  /* 0xff80000027277808 */ /* 0x000fe40001800000 */
[C---:B------:R-:W-:Y:S02]  /*a0b0*/  ISETP.GE.AND P3, PT, R167.reuse, R145, PT ;  /* 0x00000091a700720c */ /* 0x040fe40003f66270 */
[----:B------:R-:W-:Y:S02]  /*a0c0*/  FSEL R54, R54, -INF , P4 ;  /* 0xff80000036367808 */ /* 0x000fe40002000000 */
[----:B------:R-:W-:Y:S02]  /*a0d0*/  ISETP.GE.AND P4, PT, R167, R152, PT ;  /* 0x00000098a700720c */ /* 0x000fe40003f86270 */
[----:B------:R-:W-:Y:S02]  /*a0e0*/  FSEL R38, R38, -INF , P5 ;  /* 0xff80000026267808 */ /* 0x000fe40002800000 */
[----:B-1----:R-:W-:-:S02]  /*a0f0*/  FMNMX R5, R165, R6, !PT ;  /* 0x00000006a5057209 */ /* 0x002fc40007800000 */
[----:B------:R-:W-:Y:S02]  /*a100*/  FSEL R62, R62, -INF , P2 ;  /* 0xff8000003e3e7808 */ /* 0x000fe40001000000 */
[----:B------:R-:W-:Y:S02]  /*a110*/  FSETP.NEU.AND P6, PT, R5, -INF , PT ;  /* 0xff8000000500780b */ /* 0x000fe40003fcd000 */
[----:B------:R-:W-:Y:S02]  /*a120*/  ISETP.GE.AND P5, PT, R167, R144, PT ;  /* 0x00000090a700720c */ /* 0x000fe40003fa6270 */
[----:B------:R-:W-:Y:S02]  /*a130*/  FSEL R10, R5, RZ, P6 ;  /* 0x000000ff050a7208 */ /* 0x000fe40003000000 */
[C---:B------:R-:W-:Y:S02]  /*a140*/  ISETP.GE.AND P6, PT, R167.reuse, R154, PT ;  /* 0x0000009aa700720c */ /* 0x040fe40003fc6270 */
[C---:B------:R-:W-:Y:S01]  /*a150*/  ISETP.GE.AND P2, PT, R167.reuse, R155, PT ;  /* 0x0000009ba700720c */ /* 0x040fe20003f46270 */
[----:B------:R-:W-:Y:S01]  /*a160*/  FMUL R20, R10, UR47 ;  /* 0x0000002f0a147c20 */ /* 0x000fe20008400000 */
[----:B------:R-:W-:Y:S01]  /*a170*/  FSEL R50, R50, -INF , P3 ;  /* 0xff80000032327808 */ /* 0x000fe20001800000 */
[----:B------:R-:W-:Y:S01]  /*a180*/  FADD R10, -R10, R9 ;  /* 0x000000090a0a7221 */ /* 0x000fe20000000100 */
[----:B------:R-:W-:Y:S01]  /*a190*/  ISETP.GE.AND P3, PT, R167, R150, PT ;  /* 0x00000096a700720c */ /* 0x000fe20003f66270 */
[--C-:B------:R-:W-:Y:S01]  /*a1a0*/  FFMA R24, R24, UR47, -R20.reuse ;  /* 0x0000002f18187c23 */ /* 0x100fe20008000814 */
[----:B------:R-:W-:Y:S01]  /*a1b0*/  FSEL R63, R63, -INF , P4 ;  /* 0xff8000003f3f7808 */ /* 0x000fe20002000000 */
[--C-:B------:R-:W-:Y:S01]  /*a1c0*/  FFMA R11, R25, UR47, -R20.reuse ;  /* 0x0000002f190b7c23 */ /* 0x100fe20008000814 */
[----:B------:R-:W-:Y:S01]  /*a1d0*/  ISETP.GE.AND P4, PT, R167, R157, PT ;  /* 0x0000009da700720c */ /* 0x000fe20003f86270 */
[--C-:B------:R-:W-:Y:S01]  /*a1e0*/  FFMA R28, R28, UR47, -R20.reuse ;  /* 0x0000002f1c1c7c23 */ /* 0x100fe20008000814 */
[----:B------:R-:W-:Y:S01]  /*a1f0*/  FSEL R47, R47, -INF , P5 ;  /* 0xff8000002f2f7808 */ /* 0x000fe20002800000 */
[--C-:B------:R-:W-:Y:S01]  /*a200*/  FFMA R32, R32, UR47, -R20.reuse ;  /* 0x0000002f20207c23 */ /* 0x100fe20008000814 */
[----:B------:R-:W-:Y:S01]  /*a210*/  FSEL R67, R67, -INF , P6 ;  /* 0xff80000043437808 */ /* 0x000fe20003000000 */
[--C-:B------:R-:W-:Y:S01]  /*a220*/  FFMA R13, R29, UR47, -R20.reuse ;  /* 0x0000002f1d0d7c23 */ /* 0x100fe20008000814 */
[----:B------:R-:W-:Y:S01]  /*a230*/  FSEL R70, R70, -INF , P2 ;  /* 0xff80000046467808 */ /* 0x000fe20001000000 */
[--C-:B------:R-:W-:Y:S01]  /*a240*/  FFMA R15, R33, UR47, -R20.reuse ;  /* 0x0000002f210f7c23 */ /* 0x100fe20008000814 */
[C---:B------:R-:W-:Y:S01]  /*a250*/  ISETP.GE.AND P5, PT, R167.reuse, R149, PT ;  /* 0x00000095a700720c */ /* 0x040fe20003fa6270 */
[--C-:B------:R-:W-:Y:S01]  /*a260*/  FFMA R12, R36, UR47, -R20.reuse ;  /* 0x0000002f240c7c23 */ /* 0x100fe20008000814 */
[----:B------:R-:W-:Y:S01]  /*a270*/  ISETP.GE.AND P6, PT, R167, R159, PT ;  /* 0x0000009fa700720c */ /* 0x000fe20003fc6270 */
[--C-:B------:R-:W-:Y:S01]  /*a280*/  FFMA R40, R40, UR47, -R20.reuse ;  /* 0x0000002f28287c23 */ /* 0x100fe20008000814 */
[----:B------:R-:W-:Y:S01]  /*a290*/  FSETP.GEU.AND P2, PT, R24, -126, PT ;  /* 0xc2fc00001800780b */ /* 0x000fe20003f4e000 */
[--C-:B------:R-:W-:Y:S01]  /*a2a0*/  FFMA R14, R44, UR47, -R20.reuse ;  /* 0x0000002f2c0e7c23 */ /* 0x100fe20008000814 */
[----:B------:R-:W-:Y:S01]  /*a2b0*/  FSEL R59, R59, -INF , P3 ;  /* 0xff8000003b3b7808 */ /* 0x000fe20001800000 */
[--C-:B------:R-:W-:Y:S01]  /*a2c0*/  FFMA R36, R48, UR47, -R20.reuse ;  /* 0x0000002f30247c23 */ /* 0x100fe20008000814 */
        /* <DEDUP_REMOVED lines=9> */
[----:B------:R-:W-:Y:S01]  /*a360*/  @!P2 FMUL R24, R24, 0.5 ;  /* 0x3f0000001818a820 */ /* 0x000fe20000400000 */
[----:B------:R-:W-:Y:S01]  /*a370*/  ISETP.GE.AND P5, PT, R167, R153, PT ;  /* 0x00000099a700720c */ /* 0x000fe20003fa6270 */
[----:B------:R-:W-:Y:S01]  /*a380*/  FFMA R85, R85, UR47, -R20 ;  /* 0x0000002f55557c23 */ /* 0x000fe20008000814 */
[----:B------:R-:W-:Y:S01]  /*a390*/  FSETP.GEU.AND P6, PT, R11, -126, PT ;  /* 0xc2fc00000b00780b */ /* 0x000fe20003fce000 */
[----:B------:R-:W-:Y:S01]  /*a3a0*/  FMUL R10, R10, UR47 ;  /* 0x0000002f0a0a7c20 */ /* 0x000fe20008400000 */
[----:B------:R-:W-:Y:S01]  /*a3b0*/  FSEL R71, R71, -INF , P3 ;  /* 0xff80000047477808 */ /* 0x000fe20001800000 */
[----:B------:R-:W1:Y:S01]  /*a3c0*/  MUFU.EX2 R24, R24 ;  /* 0x0000001800187308 */ /* 0x000e620000000800 */
[----:B------:R-:W-:-:S02]  /*a3d0*/  ISETP.GE.AND P3, PT, R167, R160, PT ;  /* 0x000000a0a700720c */ /* 0x000fc40003f66270 */
[----:B------:R-:W-:Y:S02]  /*a3e0*/  FSEL R82, R82, -INF , P4 ;  /* 0xff80000052527808 */ /* 0x000fe40002000000 */
[C---:B------:R-:W-:Y:S02]  /*a3f0*/  ISETP.GE.AND P4, PT, R167.reuse, R0, PT ;  /* 0x00000000a700720c */ /* 0x040fe40003f86270 */
[----:B------:R-:W-:Y:S02]  /*a400*/  FSEL R66, R66, -INF , P5 ;  /* 0xff80000042427808 */ /* 0x000fe40002800000 */
[----:B------:R-:W-:Y:S01]  /*a410*/  ISETP.GE.AND P5, PT, R167, R158, PT ;  /* 0x0000009ea700720c */ /* 0x000fe20003fa6270 */
[----:B------:R-:W-:Y:S01]  /*a420*/  @!P6 FMUL R11, R11, 0.5 ;  /* 0x3f0000000b0be820 */ /* 0x000fe20000400000 */
[----:B------:R-:W-:Y:S02]  /*a430*/  FSEL R79, R79, -INF , P3 ;  /* 0xff8000004f4f7808 */ /* 0x000fe40001800000 */
[----:B------:R-:W-:-:S02]  /*a440*/  ISETP.GE.AND P3, PT, R167, R163, PT ;  /* 0x000000a3a700720c */ /* 0x000fc40003f66270 */
[----:B------:R-:W-:Y:S01]  /*a450*/  FSEL R145, R26, -INF , P4 ;  /* 0xff8000001a917808 */ /* 0x000fe20002000000 */
[----:B------:R-:W2:Y:S01]  /*a460*/  MUFU.EX2 R11, R11 ;  /* 0x0000000b000b7308 */ /* 0x000ea20000000800 */
[----:B------:R-:W-:Y:S01]  /*a470*/  FSEL R75, R75, -INF , P5 ;  /* 0xff8000004b4b7808 */ /* 0x000fe20002800000 */
[----:B-1----:R-:W-:Y:S01]  /*a480*/  @!P2 FMUL R24, R24, R24 ;  /* 0x000000181818a220 */ /* 0x002fe20000400000 */
[----:B------:R-:W-:Y:S02]  /*a490*/  ISETP.GE.AND P5, PT, R167, R162, PT ;  /* 0x000000a2a700720c */ /* 0x000fe40003fa6270 */
[----:B------:R-:W-:Y:S02]  /*a4a0*/  FSEL R86, R86, -INF , P3 ;  /* 0xff80000056567808 */ /* 0x000fe40001800000 */
[----:B------:R-:W-:Y:S02]  /*a4b0*/  FMNMX R6, R145, R8, !PT ;  /* 0x0000000891067209 */ /* 0x000fe40007800000 */
[----:B------:R-:W-:-:S02]  /*a4c0*/  ISETP.GE.AND P3, PT, R167, R164, PT ;  /* 0x000000a4a700720c */ /* 0x000fc40003f66270 */
[----:B------:R-:W-:Y:S02]  /*a4d0*/  FSEL R83, R83, -INF , P5 ;  /* 0xff80000053537808 */ /* 0x000fe40002800000 */
[----:B------:R-:W-:Y:S02]  /*a4e0*/  FSETP.GEU.AND P5, PT, R28, -126, PT ;  /* 0xc2fc00001c00780b */ /* 0x000fe40003fae000 */
[----:B------:R-:W-:Y:S02]  /*a4f0*/  FMNMX R21, R27, R6, !PT ;  /* 0x000000061b157209 */ /* 0x000fe40007800000 */
[----:B------:R-:W-:Y:S01]  /*a500*/  FSEL R87, R87, -INF , P3 ;  /* 0xff80000057577808 */ /* 0x000fe20001800000 */
[----:B--2---:R-:W-:Y:S01]  /*a510*/  @!P6 FMUL R11, R11, R11 ;  /* 0x0000000b0b0be220 */ /* 0x004fe20000400000 */
[----:B------:R-:W-:Y:S02]  /*a520*/  FSETP.GEU.AND P3, PT, R32, -126, PT ;  /* 0xc2fc00002000780b */ /* 0x000fe40003f6e000 */
[----:B------:R-:W-:-:S02]  /*a530*/  FMNMX R6, R30, R21, !PT ;  /* 0x000000151e067209 */ /* 0x000fc40007800000 */
[----:B------:R-:W-:Y:S02]  /*a540*/  FSETP.GEU.AND P4, PT, R13, -126, PT ;  /* 0xc2fc00000d00780b */ /* 0x000fe40003f8e000 */
[----:B------:R-:W-:Y:S01]  /*a550*/  FMNMX R21, R31, R6, !PT ;  /* 0x000000061f157209 */ /* 0x000fe20007800000 */
[----:B------:R-:W-:Y:S01]  /*a560*/  @!P5 FMUL R28, R28, 0.5 ;  /* 0x3f0000001c1cd820 */ /* 0x000fe20000400000 */
[----:B------:R-:W-:Y:S02]  /*a570*/  FSETP.GEU.AND P2, PT, R15, -126, PT ;  /* 0xc2fc00000f00780b */ /* 0x000fe40003f4e000 */
[----:B------:R-:W-:Y:S01]  /*a580*/  FMNMX R6, R34, R21, !PT ;  /* 0x0000001522067209 */ /* 0x000fe20007800000 */
[----:B------:R-:W1:Y:S01]  /*a590*/  MUFU.EX2 R26, R28 ;  /* 0x0000001c001a7308 */ /* 0x000e620000000800 */
[----:B------:R-:W-:Y:S01]  /*a5a0*/  FSETP.GEU.AND P6, PT, R12, -126, PT ;  /* 0xc2fc00000c00780b */ /* 0x000fe20003fce000 */
[----:B------:R-:W-:Y:S01]  /*a5b0*/  @!P3 FMUL R32, R32, 0.5 ;  /* 0x3f0000002020b820 */ /* 0x000fe20000400000 */
[----:B------:R-:W-:Y:S01]  /*a5c0*/  FMNMX R25, R35, R6, !PT ;  /* 0x0000000623197209 */ /* 0x000fe20007800000 */
[----:B------:R-:W-:-:S02]  /*a5d0*/  FFMA R21, R37, UR47, -R20 ;  /* 0x0000002f25157c23 */ /* 0x000fc40008000814 */
[----:B------:R-:W-:Y:S01]  /*a5e0*/  @!P4 FMUL R13, R13, 0.5 ;  /* 0x3f0000000d0dc820 */ /* 0x000fe20000400000 */
[----:B------:R-:W-:Y:S01]  /*a5f0*/  FMNMX R6, R38, R25, !PT ;  /* 0x0000001926067209 */ /* 0x000fe20007800000 */
[----:B------:R-:W2:Y:S02]  /*a600*/  MUFU.EX2 R28, R32 ;  /* 0x00000020001c7308 */ /* 0x000ea40000000800 */
[----:B------:R-:W-:Y:S01]  /*a610*/  @!P2 FMUL R15, R15, 0.5 ;  /* 0x3f0000000f0fa820 */ /* 0x000fe20000400000 */
[----:B------:R-:W-:-:S03]  /*a620*/  FMNMX R25, R39, R6, !PT ;  /* 0x0000000627197209 */ /* 0x000fc60007800000 */
[----:B------:R-:W-:Y:S01]  /*a630*/  @!P6 FMUL R12, R12, 0.5 ;  /* 0x3f0000000c0ce820 */ /* 0x000fe20000400000 */
[----:B------:R-:W-:Y:S01]  /*a640*/  FMNMX R6, R42, R25, !PT ;  /* 0x000000192a067209 */ /* 0x000fe20007800000 */
[----:B------:R-:W3:Y:S01]  /*a650*/  MUFU.EX2 R13, R13 ;  /* 0x0000000d000d7308 */ /* 0x000ee20000000800 */
[----:B------:R-:W-:Y:S01]  /*a660*/  FFMA R25, R41, UR47, -R20 ;  /* 0x0000002f29197c23 */ /* 0x000fe20008000814 */
[----:B-1----:R-:W-:Y:S01]  /*a670*/  @!P5 FMUL R26, R26, R26 ;  /* 0x0000001a1a1ad220 */ /* 0x002fe20000400000 */
[----:B------:R-:W-:Y:S02]  /*a680*/  FMNMX R29, R43, R6, !PT ;  /* 0x000000062b1d7209 */ /* 0x000fe40007800000 */
[----:B------:R-:W-:Y:S02]  /*a690*/  FSETP.GEU.AND P5, PT, R21, -126, PT ;  /* 0xc2fc00001500780b */ /* 0x000fe40003fae000 */
[----:B------:R-:W-:Y:S01]  /*a6a0*/  FMNMX R6, R46, R29, !PT ;  /* 0x0000001d2e067209 */ /* 0x000fe20007800000 */
[----:B------:R-:W1:Y:S01]  /*a6b0*/  MUFU.EX2 R15, R15 ;  /* 0x0000000f000f7308 */ /* 0x000e620000000800 */
[----:B--2---:R-:W-:Y:S01]  /*a6c0*/  @!P3 FMUL R28, R28, R28 ;  /* 0x0000001c1c1cb220 */ /* 0x004fe20000400000 */
[----:B------:R-:W-:-:S02]  /*a6d0*/  FSETP.GEU.AND P3, PT, R25, -126, PT ;  /* 0xc2fc00001900780b */ /* 0x000fc40003f6e000 */
[----:B------:R-:W-:-:S04]  /*a6e0*/  FMNMX R29, R47, R6, !PT ;  /* 0x000000062f1d7209 */ /* 0x000fc80007800000 */
[----:B------:R-:W2:Y:S01]  /*a6f0*/  MUFU.EX2 R12, R12 ;  /* 0x0000000c000c7308 */ /* 0x000ea20000000800 */
[----:B------:R-:W-:Y:S01]  /*a700*/  FMNMX R6, R50, R29, !PT ;  /* 0x0000001d32067209 */ /* 0x000fe20007800000 */
[----:B---3--:R-:W-:Y:S01]  /*a710*/  @!P4 FMUL R13, R13, R13 ;  /* 0x0000000d0d0dc220 */ /* 0x008fe20000400000 */
[----:B------:R-:W-:Y:S01]  /*a720*/  FSETP.GEU.AND P4, PT, R40, -126, PT ;  /* 0xc2fc00002800780b */ /* 0x000fe20003f8e000 */
[----:B------:R-:W-:Y:S01]  /*a730*/  @!P5 FMUL R21, R21, 0.5 ;  /* 0x3f0000001515d820 */ /* 0x000fe20000400000 */
[----:B------:R-:W-:Y:S01]  /*a740*/  FMNMX R33, R51, R6, !PT ;  /* 0x0000000633217209 */ /* 0x000fe20007800000 */
[----:B------:R-:W-:Y:S01]  /*a750*/  FFMA R29, R45, UR47, -R20 ;  /* 0x0000002f2d1d7c23 */ /* 0x000fe20008000814 */
[----:B------:R-:W-:Y:S02]  /*a760*/  @!P3 FMUL R25, R25, 0.5 ;  /* 0x3f0000001919b820 */ /* 0x000fe40000400000 */
[----:B------:R-:W-:Y:S01]  /*a770*/  FMNMX R6, R54, R33, !PT ;  /* 0x0000002136067209 */ /* 0x000fe20007800000 */
[----:B-1----:R-:W-:Y:S01]  /*a780*/  @!P2 FMUL R15, R15, R15 ;  /* 0x0000000f0f0fa220 */ /* 0x002fe20000400000 */
[----:B------:R-:W-:Y:S01]  /*a790*/  FSETP.GEU.AND P2, PT, R14, -126, PT ;  /* 0xc2fc00000e00780b */ /* 0x000fe20003f4e000 */
[----:B------:R-:W1:Y:S01]  /*a7a0*/  MUFU.EX2 R21, R21 ;  /* 0x0000001500157308 */ /* 0x000e620000000800 */
[----:B------:R-:W-:-:S03]  /*a7b0*/  FMNMX R33, R55, R6, !PT ;  /* 0x0000000637217209 */ /* 0x000fc60007800000 */
[----:B------:R-:W-:Y:S01]  /*a7c0*/  @!P4 FMUL R40, R40, 0.5 ;  /* 0x3f0000002828c820 */ /* 0x000fe20000400000 */
[----:B--2---:R-:W-:Y:S01]  /*a7d0*/  @!P6 FMUL R12, R12, R12 ;  /* 0x0000000c0c0ce220 */ /* 0x004fe20000400000 */
[----:B------:R-:W-:Y:S02]  /*a7e0*/  FSETP.GEU.AND P6, PT, R29, -126, PT ;  /* 0xc2fc00001d00780b */ /* 0x000fe40003fce000 */
[----:B------:R-:W2:Y:S01]  /*a7f0*/  MUFU.EX2 R25, R25 ;  /* 0x0000001900197308 */ /* 0x000ea20000000800 */
[----:B------:R-:W-:Y:S01]  /*a800*/  FMNMX R6, R58, R33, !PT ;  /* 0x000000213a067209 */ /* 0x000fe20007800000 */
[----:B------:R-:W-:Y:S02]  /*a810*/  FFMA R33, R49, UR47, -R20 ;  /* 0x0000002f31217c23 */ /* 0x000fe40008000814 */
[----:B------:R-:W-:Y:S01]  /*a820*/  @!P2 FMUL R14, R14, 0.5 ;  /* 0x3f0000000e0ea820 */ /* 0x000fe20000400000 */
[----:B------:R-:W-:-:S03]  /*a830*/  FMNMX R37, R59, R6, !PT ;  /* 0x000000063b257209 */ /* 0x000fc60007800000 */
[----:B------:R3:W4:Y:S01]  /*a840*/  MUFU.EX2 R32, R40 ;  /* 0x0000002800207308 */ /* 0x0007220000000800 */
[----:B------:R-:W-:Y:S01]  /*a850*/  FMNMX R6, R62, R37, !PT ;  /* 0x000000253e067209 */ /* 0x000fe20007800000 */
[--C-:B------:R-:W-:Y:S01]  /*a860*/  FFMA R37, R52, UR47, -R20.reuse ;  /* 0x0000002f34257c23 */ /* 0x100fe20008000814 */
[----:B------:R-:W-:Y:S01]  /*a870*/  @!P6 FMUL R29, R29, 0.5 ;  /* 0x3f0000001d1de820 */ /* 0x000fe20000400000 */
[----:B-1----:R-:W-:Y:S01]  /*a880*/  @!P5 FMUL R21, R21, R21 ;  /* 0x000000151515d220 */ /* 0x002fe20000400000 */
[----:B------:R-:W-:Y:S01]  /*a890*/  FSETP.GEU.AND P5, PT, R36, -126, PT ;  /* 0xc2fc00002400780b */ /* 0x000fe20003fae000 */
[--C-:B------:R-:W-:Y:S01]  /*a8a0*/  FFMA R52, R65, UR47, -R20.reuse ;  /* 0x0000002f41347c23 */ /* 0x100fe20008000814 */
[----:B------:R-:W-:Y:S01]  /*a8b0*/  FMNMX R41, R63, R6, !PT ;  /* 0x000000063f297209 */ /* 0x000fe20007800000 */
[----:B------:R-:W1:Y:S01]  /*a8c0*/  MUFU.EX2 R14, R14 ;  /* 0x0000000e000e7308 */ /* 0x000e620000000800 */
[----:B--2---:R-:W-:Y:S01]  /*a8d0*/  @!P3 FMUL R25, R25, R25 ;  /* 0x000000191919b220 */ /* 0x004fe20000400000 */
[----:B------:R-:W-:Y:S01]  /*a8e0*/  FSETP.GEU.AND P3, PT, R37, -126, PT ;  /* 0xc2fc00002500780b */ /* 0x000fe20003f6e000 */
[--C-:B---3--:R-:W-:Y:S01]  /*a8f0*/  FFMA R40, R53, UR47, -R20.reuse ;  /* 0x0000002f35287c23 */ /* 0x108fe20008000814 */
[----:B------:R-:W-:Y:S01]  /*a900*/  FMNMX R6, R66, R41, !PT ;  /* 0x0000002942067209 */ /* 0x000fe20007800000 */
[--C-:B------:R-:W-:Y:S01]  /*a910*/  FFMA R53, R68, UR47, -R20.reuse ;  /* 0x0000002f44357c23 */ /* 0x100fe20008000814 */
[--C-:B------:R-:W-:Y:S01]  /*a920*/  FFMA R65, R80, UR47, -R20.reuse ;  /* 0x0000002f50417c23 */ /* 0x100fe20008000814 */
[----:B------:R-:W-:Y:S01]  /*a930*/  FFMA R68, R84, UR47, -R20 ;  /* 0x0000002f54447c23 */ /* 0x000fe20008000814 */
[----:B------:R-:W2:Y:S01]  /*a940*/  MUFU.EX2 R29, R29 ;  /* 0x0000001d001d7308 */ /* 0x000ea20000000800 */
[----:B----4-:R-:W-:Y:S01]  /*a950*/  @!P4 FMUL R32, R32, R32 ;  /* 0x000000202020c220 */ /* 0x010fe20000400000 */
[----:B------:R-:W-:Y:S01]  /*a960*/  FSETP.GEU.AND P4, PT, R33, -126, PT ;  /* 0xc2fc00002100780b */ /* 0x000fe20003f8e000 */
[----:B------:R-:W-:Y:S01]  /*a970*/  @!P5 FMUL R36, R36, 0.5 ;  /* 0x3f0000002424d820 */ /* 0x000fe20000400000 */
[----:B------:R-:W-:-:S03]  /*a980*/  FMNMX R41, R67, R6, !PT ;  /* 0x0000000643297209 */ /* 0x000fc60007800000 */
[----:B------:R-:W-:Y:S01]  /*a990*/  @!P3 FMUL R37, R37, 0.5 ;  /* 0x3f0000002525b820 */ /* 0x000fe20000400000 */
[----:B------:R-:W-:Y:S01]  /*a9a0*/  FMNMX R6, R70, R41, !PT ;  /* 0x0000002946067209 */ /* 0x000fe20007800000 */
[----:B-1----:R-:W-:Y:S01]  /*a9b0*/  @!P2 FMUL R14, R14, R14 ;  /* 0x0000000e0e0ea220 */ /* 0x002fe20000400000 */
[----:B------:R-:W-:Y:S01]  /*a9c0*/  FSETP.GEU.AND P2, PT, R40, -126, PT ;  /* 0xc2fc00002800780b */ /* 0x000fe20003f4e000 */
[--C-:B------:R-:W-:Y:S01]  /*a9d0*/  FFMA R41, R56, UR47, -R20.reuse ;  /* 0x0000002f38297c23 */ /* 0x100fe20008000814 */
[----:B------:R-:W1:Y:S01]  /*a9e0*/  MUFU.EX2 R36, R36 ;  /* 0x0000002400247308 */ /* 0x000e620000000800 */
[----:B------:R-:W-:Y:S01]  /*a9f0*/  FMNMX R45, R71, R6, !PT ;  /* 0x00000006472d7209 */ /* 0x000fe20007800000 */
[----:B------:R-:W-:Y:S01]  /*aa00*/  FFMA R56, R69, UR47, -R20 ;  /* 0x0000002f45387c23 */ /* 0x000fe20008000814 */
[----:B------:R-:W-:Y:S01]  /*aa10*/  @!P4 FMUL R33, R33, 0.5 ;  /* 0x3f0000002121c820 */ /* 0x000fe20000400000 */
[----:B--2---:R-:W-:Y:S01]  /*aa20*/  @!P6 FMUL R29, R29, R29 ;  /* 0x0000001d1d1de220 */ /* 0x004fe20000400000 */
[----:B------:R-:W-:-:S03]  /*aa30*/  FSETP.GEU.AND P6, PT, R41, -126, PT ;  /* 0xc2fc00002900780b */ /* 0x000fc60003fce000 */
[----:B------:R-:W2:Y:S01]  /*aa40*/  MUFU.EX2 R37, R37 ;  /* 0x0000002500257308 */ /* 0x000ea20000000800 */
[----:B------:R-:W-:Y:S02]  /*aa50*/  FMNMX R6, R74, R45, !PT ;  /* 0x0000002d4a067209 */ /* 0x000fe40007800000 */
[----:B------:R-:W-:Y:S02]  /*aa60*/  @!P2 FMUL R40, R40, 0.5 ;  /* 0x3f0000002828a820 */ /* 0x000fe40000400000 */
[----:B------:R-:W-:-:S03]  /*aa70*/  FMNMX R45, R75, R6, !PT ;  /* 0x000000064b2d7209 */ /* 0x000fc60007800000 */
[----:B------:R-:W3:Y:S01]  /*aa80*/  MUFU.EX2 R33, R33 ;  /* 0x0000002100217308 */ /* 0x000ee20000000800 */
[----:B------:R-:W-:Y:S01]  /*aa90*/  FMNMX R6, R78, R45, !PT ;  /* 0x0000002d4e067209 */ /* 0x000fe20007800000 */
[----:B-1----:R-:W-:Y:S01]  /*aaa0*/  @!P5 FMUL R36, R36, R36 ;  /* 0x000000242424d220 */ /* 0x002fe20000400000 */
[----:B------:R-:W-:Y:S01]  /*aab0*/  @!P6 FMUL R41, R41, 0.5 ;  /* 0x3f0000002929e820 */ /* 0x000fe20000400000 */
[----:B------:R-:W-:Y:S01]  /*aac0*/  FSETP.GEU.AND P5, PT, R44, -126, PT ;  /* 0xc2fc00002c00780b */ /* 0x000fe20003fae000 */
[--C-:B------:R-:W-:Y:S01]  /*aad0*/  FFMA R45, R60, UR47, -R20.reuse ;  /* 0x0000002f3c2d7c23 */ /* 0x100fe20008000814 */
[----:B------:R-:W-:Y:S01]  /*aae0*/  FMNMX R49, R79, R6, !PT ;  /* 0x000000064f317209 */ /* 0x000fe20007800000 */
[----:B------:R-:W-:Y:S01]  /*aaf0*/  FFMA R60, R73, UR47, -R20 ;  /* 0x0000002f493c7c23 */ /* 0x000fe20008000814 */
        /* <DEDUP_REMOVED lines=10> */
[--C-:B------:R-:W-:Y:S01]  /*aba0*/  FFMA R49, R64, UR47, -R20.reuse ;  /* 0x0000002f40317c23 */ /* 0x100fe20008000814 */
[----:B------:R-:W-:Y:S01]  /*abb0*/  @!P3 FMUL R48, R48, 0.5 ;  /* 0x3f0000003030b820 */ /* 0x000fe20000400000 */
[----:B------:R-:W-:Y:S01]  /*abc0*/  FFMA R64, R77, UR47, -R20 ;  /* 0x0000002f4d407c23 */ /* 0x000fe20008000814 */
[----:B-1----:R-:W-:Y:S01]  /*abd0*/  @!P2 FMUL R40, R40, R40 ;  /* 0x000000282828a220 */ /* 0x002fe20000400000 */
[----:B------:R-:W1:Y:S01]  /*abe0*/  MUFU.EX2 R44, R44 ;  /* 0x0000002c002c7308 */ /* 0x000e620000000800 */
[----:B------:R-:W-:-:S02]  /*abf0*/  FSETP.GEU.AND P2, PT, R49, -126, PT ;  /* 0xc2fc00003100780b */ /* 0x000fc40003f4e000 */
[----:B------:R-:W-:-:S03]  /*ac00*/  FMNMX R6, R87, R6, !PT ;  /* 0x0000000657067209 */ /* 0x000fc60007800000 */
[----:B------:R-:W-:Y:S01]  /*ac10*/  @!P4 FMUL R45, R45, 0.5 ;  /* 0x3f0000002d2dc820 */ /* 0x000fe20000400000 */
[----:B--2---:R-:W-:Y:S01]  /*ac20*/  @!P6 FMUL R41, R41, R41 ;  /* 0x000000292929e220 */ /* 0x004fe20000400000 */
[----:B------:R-:W2:Y:S01]  /*ac30*/  MUFU.EX2 R48, R48 ;  /* 0x0000003000307308 */ /* 0x000ea20000000800 */
[----:B------:R-:W-:Y:S01]  /*ac40*/  FSETP.GEU.AND P6, PT, R52, -126, PT ;  /* 0xc2fc00003400780b */ /* 0x000fe20003fce000 */
[----:B------:R-:W3:Y:S04]  /*ac50*/  SHFL.BFLY PT, R61, R6, 0x1, 0x1f ;  /* 0x0c201f00063d7f89 */ /* 0x000ee800000e0000 */
[----:B------:R-:W-:Y:S02]  /*ac60*/  @!P2 FMUL R49, R49, 0.5 ;  /* 0x3f0000003131a820 */ /* 0x000fe40000400000 */
[----:B------:R-:W4:Y:S01]  /*ac70*/  MUFU.EX2 R45, R45 ;  /* 0x0000002d002d7308 */ /* 0x000f220000000800 */
[----:B-1----:R-:W-:Y:S01]  /*ac80*/  @!P5 FMUL R44, R44, R44 ;  /* 0x0000002c2c2cd220 */ /* 0x002fe20000400000 */
[----:B------:R-:W-:-:S04]  /*ac90*/  FSETP.GEU.AND P5, PT, R53, -126, PT ;  /* 0xc2fc00003500780b */ /* 0x000fc80003fae000 */
[----:B------:R-:W-:Y:S02]  /*aca0*/  @!P6 FMUL R52, R52, 0.5 ;  /* 0x3f0000003434e820 */ /* 0x000fe40000400000 */
[----:B------:R-:W1:Y:S01]  /*acb0*/  MUFU.EX2 R49, R49 ;  /* 0x0000003100317308 */ /* 0x000e620000000800 */
[----:B--2---:R-:W-:Y:S01]  /*acc0*/  @!P3 FMUL R48, R48, R48 ;  /* 0x000000303030b220 */ /* 0x004fe20000400000 */
[----:B------:R-:W-:-:S05]  /*acd0*/  FSETP.GEU.AND P3, PT, R57, -126, PT ;  /* 0xc2fc00003900780b */ /* 0x000fca0003f6e000 */
[----:B------:R-:W-:Y:S01]  /*ace0*/  @!P5 FMUL R53, R53, 0.5 ;  /* 0x3f0000003535d820 */ /* 0x000fe20000400000 */
[----:B------:R-:W2:Y:S01]  /*acf0*/  MUFU.EX2 R52, R52 ;  /* 0x0000003400347308 */ /* 0x000ea20000000800 */
[----:B----4-:R-:W-:Y:S01]  /*ad00*/  @!P4 FMUL R45, R45, R45 ;  /* 0x0000002d2d2dc220 */ /* 0x010fe20000400000 */
[----:B------:R-:W-:Y:S02]  /*ad10*/  FSETP.GEU.AND P4, PT, R56, -126, PT ;  /* 0xc2fc00003800780b */ /* 0x000fe40003f8e000 */
[----:B---3--:R-:W-:Y:S01]  /*ad20*/  FMNMX R6, R6, R61, !PT ;  /* 0x0000003d06067209 */ /* 0x008fe20007800000 */
[----:B------:R-:W-:Y:S02]  /*ad30*/  FFMA R61, R76, UR47, -R20 ;  /* 0x0000002f4c3d7c23 */ /* 0x000fe40008000814 */
        /* <DEDUP_REMOVED lines=25> */
[----:B------:R-:W-:-:S04]  /*aed0*/  FSETP.NEU.AND P2, PT, R6, -INF , PT ;  /* 0xff8000000600780b */ /* 0x000fc80003f4d000 */
[----:B------:R-:W-:Y:S01]  /*aee0*/  FSEL R73, R6, RZ, P2 ;  /* 0x000000ff06497208 */ /* 0x000fe20001000000 */
[----:B------:R-:W-:Y:S01]  /*aef0*/  @!P4 FMUL R65, R65, 0.5 ;  /* 0x3f0000004141c820 */ /* 0x000fe20000400000 */
[----:B------:R-:W3:Y:S01]  /*af00*/  MUFU.EX2 R20, R81 ;  /* 0x0000005100147308 */ /* 0x000ee20000000800 */
[----:B-1----:R-:W-:Y:S01]  /*af10*/  @!P6 FMUL R61, R61, R61 ;  /* 0x0000003d3d3de220 */ /* 0x002fe20000400000 */
[----:B------:R-:W-:Y:S01]  /*af20*/  FSETP.GEU.AND P6, PT, R85, -126, PT ;  /* 0xc2fc00005500780b */ /* 0x000fe20003fce000 */
[----:B------:R-:W-:Y:S01]  /*af30*/  FMUL R150, R73, UR47 ;  /* 0x0000002f49967c20 */ /* 0x000fe20008400000 */
[----:B------:R-:W-:-:S03]  /*af40*/  FSETP.GEU.AND P2, PT, R68, -126, PT ;  /* 0xc2fc00004400780b */ /* 0x000fc60003f4e000 */
[--C-:B------:R-:W-:Y:S01]  /*af50*/  FFMA R30, R30, UR47, -R150.reuse ;  /* 0x0000002f1e1e7c23 */ /* 0x100fe20008000896 */
[----:B------:R-:W1:Y:S01]  /*af60*/  MUFU.EX2 R65, R65 ;  /* 0x0000004100417308 */ /* 0x000e620000000800 */
[--C-:B------:R-:W-:Y:S01]  /*af70*/  FFMA R69, R145, UR47, -R150.reuse ;  /* 0x0000002f91457c23 */ /* 0x100fe20008000896 */
[----:B--2---:R-:W-:Y:S01]  /*af80*/  @!P5 FMUL R64, R64, R64 ;  /* 0x000000404040d220 */ /* 0x004fe20000400000 */
[--C-:B------:R-:W-:Y:S01]  /*af90*/  FFMA R72, R27, UR47, -R150.reuse ;  /* 0x0000002f1b487c23 */ /* 0x100fe20008000896 */
[--C-:B------:R-:W-:Y:S01]  /*afa0*/  FFMA R76, R31, UR47, -R150.reuse ;  /* 0x0000002f1f4c7c23 */ /* 0x100fe20008000896 */
[--C-:B------:R-:W-:Y:S01]  /*afb0*/  FFMA R34, R34, UR47, -R150.reuse ;  /* 0x0000002f22227c23 */ /* 0x100fe20008000896 */
[----:B------:R-:W-:Y:S01]  /*afc0*/  FSETP.GEU.AND P5, PT, R69, -126, PT ;  /* 0xc2fc00004500780b */ /* 0x000fe20003fae000 */
[----:B------:R-:W-:Y:S01]  /*afd0*/  @!P6 FMUL R85, R85, 0.5 ;  /* 0x3f0000005555e820 */ /* 0x000fe20000400000 */
[--C-:B------:R-:W-:Y:S01]  /*afe0*/  FFMA R84, R39, UR47, -R150.reuse ;  /* 0x0000002f27547c23 */ /* 0x100fe20008000896 */
[----:B---3--:R-:W-:Y:S01]  /*aff0*/  @!P3 FMUL R20, R20, R20 ;  /* 0x000000141414b220 */ /* 0x008fe20000400000 */
[----:B------:R-:W-:Y:S01]  /*b000*/  FSETP.GEU.AND P3, PT, R30, -126, PT ;  /* 0xc2fc00001e00780b */ /* 0x000fe20003f6e000 */
[----:B------:R-:W2:Y:S01]  /*b010*/  MUFU.EX2 R27, R85 ;  /* 0x00000055001b7308 */ /* 0x000ea20000000800 */
[----:B------:R-:W-:Y:S01]  /*b020*/  @!P2 FMUL R68, R68, 0.5 ;  /* 0x3f0000004444a820 */ /* 0x000fe20000400000 */
[--C-:B------:R-:W-:Y:S01]  /*b030*/  FFMA R80, R35, UR47, -R150.reuse ;  /* 0x0000002f23507c23 */ /* 0x100fe20008000896 */
[--C-:B------:R-:W-:Y:S01]  /*b040*/  FFMA R38, R38, UR47, -R150.reuse ;  /* 0x0000002f26267c23 */ /* 0x100fe20008000896 */
[--C-:B------:R-:W-:Y:S01]  /*b050*/  FFMA R144, R43, UR47, -R150.reuse ;  /* 0x0000002f2b907c23 */ /* 0x100fe20008000896 */
[--C-:B------:R-:W-:Y:S01]  /*b060*/  FFMA R42, R42, UR47, -R150.reuse ;  /* 0x0000002f2a2a7c23 */ /* 0x100fe20008000896 */
[----:B-1----:R-:W-:Y:S01]  /*b070*/  @!P4 FMUL R65, R65, R65 ;  /* 0x000000414141c220 */ /* 0x002fe20000400000 */
[----:B------:R-:W-:Y:S01]  /*b080*/  FSETP.GEU.AND P4, PT, R72, -126, PT ;  /* 0xc2fc00004800780b */ /* 0x000fe20003f8e000 */
[----:B------:R-:W1:Y:S01]  /*b090*/  MUFU.EX2 R68, R68 ;  /* 0x0000004400447308 */ /* 0x000e620000000800 */
[----:B------:R-:W-:Y:S01]  /*b0a0*/  @!P5 FMUL R69, R69, 0.5 ;  /* 0x3f0000004545d820 */ /* 0x000fe20000400000 */
[--C-:B------:R-:W-:Y:S01]  /*b0b0*/  FFMA R50, R50, UR47, -R150.reuse ;  /* 0x0000002f32327c23 */ /* 0x100fe20008000896 */
[--C-:B------:R-:W-:Y:S01]  /*b0c0*/  FFMA R46, R46, UR47, -R150.reuse ;  /* 0x0000002f2e2e7c23 */ /* 0x100fe20008000896 */
[----:B------:R-:W-:Y:S01]  /*b0d0*/  @!P3 FMUL R30, R30, 0.5 ;  /* 0x3f0000001e1eb820 */ /* 0x000fe20000400000 */
[--C-:B------:R-:W-:Y:S01]  /*b0e0*/  FFMA R146, R47, UR47, -R150.reuse ;  /* 0x0000002f2f927c23 */ /* 0x100fe20008000896 */
[--C-:B------:R-:W-:Y:S01]  /*b0f0*/  FFMA R148, R51, UR47, -R150.reuse ;  /* 0x0000002f33947c23 */ /* 0x100fe20008000896 */
[--C-:B------:R-:W-:Y:S01]  /*b100*/  FFMA R54, R54, UR47, -R150.reuse ;  /* 0x0000002f36367c23 */ /* 0x100fe20008000896 */
[----:B------:R3:W4:Y:S01]  /*b110*/  MUFU.EX2 R31, R30 ;  /* 0x0000001e001f7308 */ /* 0x0007220000000800 */
[----:B--2---:R-:W-:Y:S01]  /*b120*/  @!P6 FMUL R27, R27, R27 ;  /* 0x0000001b1b1be220 */ /* 0x004fe20000400000 */
[----:B------:R-:W-:Y:S01]  /*b130*/  FSETP.GEU.AND P6, PT, R34, -126, PT ;  /* 0xc2fc00002200780b */ /* 0x000fe20003fce000 */
[--C-:B------:R-:W-:Y:S01]  /*b140*/  FFMA R59, R59, UR47, -R150.reuse ;  /* 0x0000002f3b3b7c23 */ /* 0x100fe20008000896 */
[----:B------:R-:W-:Y:S01]  /*b150*/  @!P4 FMUL R72, R72, 0.5 ;  /* 0x3f0000004848c820 */ /* 0x000fe20000400000 */
[--C-:B------:R-:W-:Y:S01]  /*b160*/  FFMA R63, R63, UR47, -R150.reuse ;  /* 0x0000002f3f3f7c23 */ /* 0x100fe20008000896 */
[--C-:B------:R-:W-:Y:S01]  /*b170*/  FFMA R67, R67, UR47, -R150.reuse ;  /* 0x0000002f43437c23 */ /* 0x100fe20008000896 */
[--C-:B------:R-:W-:Y:S01]  /*b180*/  FFMA R82, R82, UR47, -R150.reuse ;  /* 0x0000002f52527c23 */ /* 0x100fe20008000896 */
[----:B------:R-:W2:Y:S01]  /*b190*/  MUFU.EX2 R69, R69 ;  /* 0x0000004500457308 */ /* 0x000ea20000000800 */
[----:B-1----:R-:W-:Y:S01]  /*b1a0*/  @!P2 FMUL R68, R68, R68 ;  /* 0x000000444444a220 */ /* 0x002fe20000400000 */
[----:B------:R-:W-:Y:S01]  /*b1b0*/  FSETP.GEU.AND P2, PT, R76, -126, PT ;  /* 0xc2fc00004c00780b */ /* 0x000fe20003f4e000 */
[--C-:B---3--:R-:W-:Y:S01]  /*b1c0*/  FFMA R30, R55, UR47, -R150.reuse ;  /* 0x0000002f371e7c23 */ /* 0x108fe20008000896 */
[--C-:B------:R-:W-:Y:S01]  /*b1d0*/  FFMA R71, R71, UR47, -R150.reuse ;  /* 0x0000002f47477c23 */ /* 0x100fe20008000896 */
[--C-:B------:R-:W-:Y:S01]  /*b1e0*/  FFMA R75, R75, UR47, -R150.reuse ;  /* 0x0000002f4b4b7c23 */ /* 0x100fe20008000896 */
[--C-:B------:R-:W-:Y:S01]  /*b1f0*/  FFMA R85, R83, UR47, -R150.reuse ;  /* 0x0000002f53557c23 */ /* 0x100fe20008000896 */
[----:B------:R-:W-:Y:S01]  /*b200*/  @!P6 FMUL R34, R34, 0.5 ;  /* 0x3f0000002222e820 */ /* 0x000fe20000400000 */
[----:B------:R-:W1:Y:S01]  /*b210*/  MUFU.EX2 R72, R72 ;  /* 0x0000004800487308 */ /* 0x000e620000000800 */
[----:B----4-:R-:W-:Y:S01]  /*b220*/  @!P3 FMUL R31, R31, R31 ;  /* 0x0000001f1f1fb220 */ /* 0x010fe20000400000 */
[----:B------:R-:W-:Y:S01]  /*b230*/  FSETP.GEU.AND P3, PT, R84, -126, PT ;  /* 0xc2fc00005400780b */ /* 0x000fe20003f6e000 */
[--C-:B------:R-:W-:Y:S01]  /*b240*/  FFMA R86, R86, UR47, -R150.reuse ;  /* 0x0000002f56567c23 */ /* 0x100fe20008000896 */
[----:B------:R-:W-:Y:S01]  /*b250*/  FFMA R87, R87, UR47, -R150 ;  /* 0x0000002f57577c23 */ /* 0x000fe20008000896 */
[----:B------:R-:W-:Y:S01]  /*b260*/  FADD R145, -R73, R8 ;  /* 0x0000000849917221 */ /* 0x000fe20000000100 */
[----:B------:R-:W-:Y:S01]  /*b270*/  FADD R73, R32, R57 ;  /* 0x0000003920497221 */ /* 0x000fe20000000000 */
[----:B------:R-:W-:Y:S01]  /*b280*/  @!P2 FMUL R76, R76, 0.5 ;  /* 0x3f0000004c4ca820 */ /* 0x000fe20000400000 */
[----:B------:R3:W4:Y:S01]  /*b290*/  MUFU.EX2 R35, R34 ;  /* 0x0000002200237308 */ /* 0x0007220000000800 */
[----:B--2---:R-:W-:Y:S01]  /*b2a0*/  @!P5 FMUL R69, R69, R69 ;  /* 0x000000454545d220 */ /* 0x004fe20000400000 */
[----:B------:R-:W-:Y:S01]  /*b2b0*/  FSETP.GEU.AND P5, PT, R80, -126, PT ;  /* 0xc2fc00005000780b */ /* 0x000fe20003fae000 */
[----:B------:R-:W-:Y:S01]  /*b2c0*/  FMUL R145, R145, UR47 ;  /* 0x0000002f91917c20 */ /* 0x000fe20008400000 */
[----:B------:R-:W-:Y:S01]  /*b2d0*/  FADD R77, R40, R27 ;  /* 0x0000001b284d7221 */ /* 0x000fe20000000000 */
[----:B------:R-:W-:-:S02]  /*b2e0*/  F2FP.F16.F32.PACK_AB R32, R25, R32 ;  /* 0x000000201920723e */ /* 0x000fc400000000ff */
[----:B------:R-:W-:Y:S01]  /*b2f0*/  @!P3 FMUL R84, R84, 0.5 ;  /* 0x3f0000005454b820 */ /* 0x000fe20000400000 */
[----:B------:R-:W2:Y:S01]  /*b300*/  MUFU.EX2 R76, R76 ;  /* 0x0000004c004c7308 */ /* 0x000ea20000000800 */
[----:B-1----:R-:W-:Y:S01]  /*b310*/  @!P4 FMUL R72, R72, R72 ;  /* 0x000000484848c220 */ /* 0x002fe20000400000 */
[----:B------:R-:W-:Y:S01]  /*b320*/  FSETP.GEU.AND P4, PT, R38, -126, PT ;  /* 0xc2fc00002600780b */ /* 0x000fe20003f8e000 */
[----:B---3--:R-:W-:-:S04]  /*b330*/  FFMA R34, R58, UR47, -R150 ;  /* 0x0000002f3a227c23 */ /* 0x008fc80008000896 */
[----:B------:R-:W-:Y:S01]  /*b340*/  @!P5 FMUL R80, R80, 0.5 ;  /* 0x3f0000005050d820 */ /* 0x000fe20000400000 */
[----:B------:R-:W1:Y:S01]  /*b350*/  MUFU.EX2 R84, R84 ;  /* 0x0000005400547308 */ /* 0x000e620000000800 */
[----:B----4-:R-:W-:Y:S01]  /*b360*/  @!P6 FMUL R35, R35, R35 ;  /* 0x000000232323e220 */ /* 0x010fe20000400000 */
[----:B------:R-:W-:-:S05]  /*b370*/  FSETP.GEU.AND P6, PT, R144, -126, PT ;  /* 0xc2fc00009000780b */ /* 0x000fca0003fce000 */
        /* <DEDUP_REMOVED lines=9> */
[----:B------:R-:W1:Y:S01]  /*b410*/  MUFU.EX2 R144, R144 ;  /* 0x0000009000907308 */ /* 0x000e620000000800 */
[----:B---3--:R-:W-:Y:S01]  /*b420*/  @!P5 FMUL R80, R80, R80 ;  /* 0x000000505050d220 */ /* 0x008fe20000400000 */
[----:B------:R-:W-:Y:S01]  /*b430*/  FSETP.GEU.AND P5, PT, R46, -126, PT ;  /* 0xc2fc00002e00780b */ /* 0x000fe20003fae000 */
[----:B--2---:R-:W-:-:S04]  /*b440*/  FFMA R38, R62, UR47, -R150 ;  /* 0x0000002f3e267c23 */ /* 0x004fc80008000896 */
[----:B------:R-:W-:Y:S01]  /*b450*/  @!P3 FMUL R50, R50, 0.5 ;  /* 0x3f0000003232b820 */ /* 0x000fe20000400000 */
[----:B------:R-:W2:Y:S01]  /*b460*/  MUFU.EX2 R43, R42 ;  /* 0x0000002a002b7308 */ /* 0x000ea20000000800 */
[----:B----4-:R-:W-:Y:S01]  /*b470*/  @!P4 FMUL R39, R39, R39 ;  /* 0x000000272727c220 */ /* 0x010fe20000400000 */
[----:B------:R-:W-:-:S05]  /*b480*/  FSETP.GEU.AND P4, PT, R146, -126, PT ;  /* 0xc2fc00009200780b */ /* 0x000fca0003f8e000 */
        /* <DEDUP_REMOVED lines=10> */
[----:B---3--:R-:W-:Y:S01]  /*b530*/  @!P3 FMUL R51, R51, R51 ;  /* 0x000000333333b220 */ /* 0x008fe20000400000 */
[----:B------:R-:W-:Y:S01]  /*b540*/  FSETP.GEU.AND P3, PT, R59, -126, PT ;  /* 0xc2fc00003b00780b */ /* 0x000fe20003f6e000 */
[----:B-1----:R-:W-:-:S04]  /*b550*/  FFMA R46, R78, UR47, -R150 ;  /* 0x0000002f4e2e7c23 */ /* 0x002fc80008000896 */
[----:B------:R-:W-:Y:S01]  /*b560*/  @!P2 FMUL R148, R148, 0.5 ;  /* 0x3f0000009494a820 */ /* 0x000fe20000400000 */
[----:B------:R1:W3:Y:S01]  /*b570*/  MUFU.EX2 R55, R54 ;  /* 0x0000003600377308 */ /* 0x0002e20000000800 */
[----:B----4-:R-:W-:Y:S01]  /*b580*/  @!P5 FMUL R47, R47, R47 ;  /* 0x0000002f2f2fd220 */ /* 0x010fe20000400000 */
[----:B------:R-:W-:-:S05]  /*b590*/  FSETP.GEU.AND P5, PT, R30, -126, PT ;  /* 0xc2fc00001e00780b */ /* 0x000fca0003fae000 */
[----:B------:R-:W-:Y:S01]  /*b5a0*/  @!P3 FMUL R59, R59, 0.5 ;  /* 0x3f0000003b3bb820 */ /* 0x000fe20000400000 */
[----:B------:R-:W4:Y:S01]  /*b5b0*/  MUFU.EX2 R148, R148 ;  /* 0x0000009400947308 */ /* 0x000f220000000800 */
[----:B--2---:R-:W-:Y:S01]  /*b5c0*/  @!P4 FMUL R146, R146, R146 ;  /* 0x000000929292c220 */ /* 0x004fe20000400000 */
[----:B------:R-:W-:Y:S01]  /*b5d0*/  FSETP.GEU.AND P4, PT, R34, -126, PT ;  /* 0xc2fc00002200780b */ /* 0x000fe20003f8e000 */
[----:B-1----:R-:W-:-:S04]  /*b5e0*/  FFMA R54, R79, UR47, -R150 ;  /* 0x0000002f4f367c23 */ /* 0x002fc80008000896 */
[----:B------:R-:W-:Y:S01]  /*b5f0*/  @!P5 FMUL R30, R30, 0.5 ;  /* 0x3f0000001e1ed820 */ /* 0x000fe20000400000 */
[----:B------:R-:W1:Y:S01]  /*b600*/  MUFU.EX2 R59, R59 ;  /* 0x0000003b003b7308 */ /* 0x000e620000000800 */
[----:B---3--:R-:W-:Y:S01]  /*b610*/  @!P6 FMUL R55, R55, R55 ;  /* 0x000000373737e220 */ /* 0x008fe20000400000 */
[----:B------:R-:W-:-:S05]  /*b620*/  FSETP.GEU.AND P6, PT, R63, -126, PT ;  /* 0xc2fc00003f00780b */ /* 0x000fca0003fce000 */
[----:B------:R-:W-:Y:S01]  /*b630*/  @!P4 FMUL R34, R34, 0.5 ;  /* 0x3f0000002222c820 */ /* 0x000fe20000400000 */
[----:B------:R2:W3:Y:S01]  /*b640*/  MUFU.EX2 R58, R30 ;  /* 0x0000001e003a7308 */ /* 0x0004e20000000800 */
[----:B----4-:R-:W-:Y:S01]  /*b650*/  @!P2 FMUL R148, R148, R148 ;  /* 0x000000949494a220 */ /* 0x010fe20000400000 */
[----:B------:R-:W-:-:S05]  /*b660*/  FSETP.GEU.AND P2, PT, R38, -126, PT ;  /* 0xc2fc00002600780b */ /* 0x000fca0003f4e000 */
[----:B------:R-:W-:Y:S01]  /*b670*/  @!P6 FMUL R63, R63, 0.5 ;  /* 0x3f0000003f3fe820 */ /* 0x000fe20000400000 */
[----:B------:R4:W5:Y:S01]  /*b680*/  MUFU.EX2 R62, R34 ;  /* 0x00000022003e7308 */ /* 0x0009620000000800 */
[----:B--2---:R-:W-:Y:S01]  /*b690*/  FFMA R30, R66, UR47, -R150 ;  /* 0x0000002f421e7c23 */ /* 0x004fe20008000896 */
[----:B-1----:R-:W-:-:S05]  /*b6a0*/  @!P3 FMUL R59, R59, R59 ;  /* 0x0000003b3b3bb220 */ /* 0x002fca0000400000 */
[----:B------:R-:W-:Y:S01]  /*b6b0*/  @!P2 FMUL R38, R38, 0.5 ;  /* 0x3f0000002626a820 */ /* 0x000fe20000400000 */
[----:B------:R-:W1:Y:S01]  /*b6c0*/  MUFU.EX2 R63, R63 ;  /* 0x0000003f003f7308 */ /* 0x000e620000000800 */
[----:B----4-:R-:W-:Y:S01]  /*b6d0*/  FFMA R34, R70, UR47, -R150 ;  /* 0x0000002f46227c23 */ /* 0x010fe20008000896 */
[----:B---3--:R-:W-:Y:S01]  /*b6e0*/  @!P5 FMUL R58, R58, R58 ;  /* 0x0000003a3a3ad220 */ /* 0x008fe20000400000 */
[----:B------:R-:W-:-:S03]  /*b6f0*/  FSETP.GEU.AND P5, PT, R30, -126, PT ;  /* 0xc2fc00001e00780b */ /* 0x000fc60003fae000 */
[----:B------:R-:W-:Y:S02]  /*b700*/  FSETP.GEU.AND P3, PT, R34, -126, PT ;  /* 0xc2fc00002200780b */ /* 0x000fe40003f6e000 */
[----:B------:R2:W3:Y:S01]  /*b710*/  MUFU.EX2 R66, R38 ;  /* 0x0000002600427308 */ /* 0x0004e20000000800 */
[----:B-----5:R-:W-:Y:S01]  /*b720*/  @!P4 FMUL R62, R62, R62 ;  /* 0x0000003e3e3ec220 */ /* 0x020fe20000400000 */
[----:B------:R-:W-:-:S06]  /*b730*/  FSETP.GEU.AND P4, PT, R67, -126, PT ;  /* 0xc2fc00004300780b */ /* 0x000fcc0003f8e000 */
[----:B------:R-:W-:Y:S01]  /*b740*/  @!P5 FMUL R30, R30, 0.5 ;  /* 0x3f0000001e1ed820 */ /* 0x000fe20000400000 */
[----:B--2---:R-:W-:Y:S01]  /*b750*/  FFMA R38, R74, UR47, -R150 ;  /* 0x0000002f4a267c23 */ /* 0x004fe20008000896 */
[----:B-1----:R-:W-:Y:S01]  /*b760*/  @!P6 FMUL R63, R63, R63 ;  /* 0x0000003f3f3fe220 */ /* 0x002fe20000400000 */
[----:B------:R-:W-:Y:S01]  /*b770*/  @!P3 FMUL R34, R34, 0.5 ;  /* 0x3f0000002222b820 */ /* 0x000fe20000400000 */
[----:B------:R1:W2:Y:S02]  /*b780*/  MUFU.EX2 R70, R30 ;  /* 0x0000001e00467308 */ /* 0x0002a40000000800 */
[----:B------:R-:W-:Y:S01]  /*b790*/  FSETP.GEU.AND P6, PT, R38, -126, PT ;  /* 0xc2fc00002600780b */ /* 0x000fe20003fce000 */
[----:B------:R-:W-:Y:S01]  /*b7a0*/  @!P4 FMUL R67, R67, 0.5 ;  /* 0x3f0000004343c820 */ /* 0x000fe20000400000 */
[----:B---3--:R-:W-:Y:S01]  /*b7b0*/  @!P2 FMUL R66, R66, R66 ;  /* 0x000000424242a220 */ /* 0x008fe20000400000 */
[----:B------:R-:W-:-:S03]  /*b7c0*/  FSETP.GEU.AND P2, PT, R71, -126, PT ;  /* 0xc2fc00004700780b */ /* 0x000fc60003f4e000 */
[----:B------:R3:W4:Y:S01]  /*b7d0*/  MUFU.EX2 R74, R34 ;  /* 0x00000022004a7308 */ /* 0x0007220000000800 */
[----:B-1----:R-:W-:Y:S01]  /*b7e0*/  FADD R30, R24, R41 ;  /* 0x00000029181e7221 */ /* 0x002fe20000000000 */
[----:B------:R-:W-:-:S03]  /*b7f0*/  F2FP.F16.F32.PACK_AB R24, R11, R24 ;  /* 0x000000180b18723e */ /* 0x000fc600000000ff */
[----:B------:R-:W-:Y:S01]  /*b800*/  FADD R42, R30, R73 ;  /* 0x000000491e2a7221 */ /* 0x000fe20000000000 */
[----:B------:R-:W-:Y:S01]  /*b810*/  FADD R30, R11, R44 ;  /* 0x0000002c0b1e7221 */ /* 0x000fe20000000000 */
[----:B------:R-:W-:Y:S01]  /*b820*/  @!P6 FMUL R38, R38, 0.5 ;  /* 0x3f0000002626e820 */ /* 0x000fe20000400000 */
[----:B------:R-:W1:Y:S01]  /*b830*/  MUFU.EX2 R67, R67 ;  /* 0x0000004300437308 */ /* 0x000e620000000800 */
[----:B--2---:R-:W-:Y:S01]  /*b840*/  @!P5 FMUL R70, R70, R70 ;  /* 0x000000464646d220 */ /* 0x004fe20000400000 */
[----:B------:R-:W-:Y:S01]  /*b850*/  FSETP.GEU.AND P5, PT, R75, -126, PT ;  /* 0xc2fc00004b00780b */ /* 0x000fe20003fae000 */
[----:B------:R-:W-:Y:S01]  /*b860*/  @!P2 FMUL R71, R71, 0.5 ;  /* 0x3f0000004747a820 */ /* 0x000fe20000400000 */
[----:B---3--:R-:W-:Y:S01]  /*b870*/  FADD R34, R28, R49 ;  /* 0x000000311c227221 */ /* 0x008fe20000000000 */
[----:B------:R-:W-:Y:S01]  /*b880*/  FADD R73, R25, R60 ;  /* 0x0000003c19497221 */ /* 0x000fe20000000000 */
[----:B------:R-:W-:Y:S02]  /*b890*/  SHF.L.U32 R11, R18, 0x1f, RZ ;  /* 0x0000001f120b7819 */ /* 0x000fe400000006ff */
[----:B------:R2:W3:Y:S01]  /*b8a0*/  MUFU.EX2 R78, R38 ;  /* 0x00000026004e7308 */ /* 0x0004e20000000800 */
[----:B----4-:R-:W-:Y:S01]  /*b8b0*/  @!P3 FMUL R74, R74, R74 ;  /* 0x0000004a4a4ab220 */ /* 0x010fe20000400000 */
[----:B------:R-:W-:-:S02]  /*b8c0*/  FSETP.GEU.AND P3, PT, R82, -126, PT ;  /* 0xc2fc00005200780b */ /* 0x000fc40003f6e000 */
[----:B------:R-:W-:Y:S02]  /*b8d0*/  F2FP.F16.F32.PACK_AB R28, R15, R28 ;  /* 0x0000001c0f1c723e */ /* 0x000fe400000000ff */
[----:B------:R-:W-:Y:S01]  /*b8e0*/  F2FP.F16.F32.PACK_AB R25, R72, R69 ;  /* 0x000000454819723e */ /* 0x000fe200000000ff */
[----:B------:R-:W-:Y:S01]  /*b8f0*/  @!P5 FMUL R75, R75, 0.5 ;  /* 0x3f0000004b4bd820 */ /* 0x000fe20000400000 */
[----:B------:R-:W4:Y:S01]  /*b900*/  MUFU.EX2 R71, R71 ;  /* 0x0000004700477308 */ /* 0x000f220000000800 */
[----:B-1----:R-:W-:Y:S01]  /*b910*/  @!P4 FMUL R67, R67, R67 ;  /* 0x000000434343c220 */ /* 0x002fe20000400000 */
[----:B------:R-:W-:Y:S01]  /*b920*/  FSETP.GEU.AND P4, PT, R46, -126, PT ;  /* 0xc2fc00002e00780b */ /* 0x000fe20003f8e000 */
[----:B--2---:R-:W-:-:S04]  /*b930*/  FADD R38, R21, R56 ;  /* 0x0000003815267221 */ /* 0x004fc80000000000 */
[----:B------:R-:W-:Y:S01]  /*b940*/  @!P3 FMUL R82, R82, 0.5 ;  /* 0x3f0000005252b820 */ /* 0x000fe20000400000 */
[----:B------:R1:W2:Y:S01]  /*b950*/  MUFU.EX2 R9, R75 ;  /* 0x0000004b00097308 */ /* 0x0002a20000000800 */
[----:B---3--:R-:W-:Y:S01]  /*b960*/  @!P6 FMUL R78, R78, R78 ;  /* 0x0000004e4e4ee220 */ /* 0x008fe20000400000 */
[----:B------:R-:W-:Y:S01]  /*b970*/  FSETP.GEU.AND P6, PT, R85, -126, PT ;  /* 0xc2fc00005500780b */ /* 0x000fe20003fce000 */
[----:B------:R-:W-:Y:S01]  /*b980*/  FADD R77, R38, R77 ;  /* 0x0000004d264d7221 */ /* 0x000fe20000000000 */
[----:B------:R-:W-:-:S03]  /*b990*/  FADD R38, R80, R67 ;  /* 0x0000004350267221 */ /* 0x000fc60000000000 */
[----:B------:R-:W-:Y:S01]  /*b9a0*/  @!P4 FMUL R46, R46, 0.5 ;  /* 0x3f0000002e2ec820 */ /* 0x000fe20000400000 */
[----:B------:R-:W3:Y:S01]  /*b9b0*/  MUFU.EX2 R82, R82 ;  /* 0x0000005200527308 */ /* 0x000ee20000000800 */
[----:B----4-:R-:W-:Y:S01]  /*b9c0*/  @!P2 FMUL R71, R71, R71 ;  /* 0x000000474747a220 */ /* 0x010fe20000400000 */
[----:B------:R-:W-:Y:S01]  /*b9d0*/  FSETP.GEU.AND P2, PT, R54, -126, PT ;  /* 0xc2fc00003600780b */ /* 0x000fe20003f4e000 */
[----:B-1----:R-:W-:Y:S01]  /*b9e0*/  FADD R75, R36, R65 ;  /* 0x00000041244b7221 */ /* 0x002fe20000000000 */
[----:B------:R-:W-:-:S03]  /*b9f0*/  F2FP.F16.F32.PACK_AB R36, R33, R36 ;  /* 0x000000242124723e */ /* 0x000fc600000000ff */
[----:B------:R-:W-:Y:S01]  /*ba00*/  @!P6 FMUL R85, R85, 0.5 ;  /* 0x3f0000005555e820 */ /* 0x000fe20000400000 */
[----:B------:R1:W4:Y:S01]  /*ba10*/  MUFU.EX2 R8, R46 ;  /* 0x0000002e00087308 */ /* 0x0003220000000800 */
[----:B--2---:R-:W-:Y:S01]  /*ba20*/  @!P5 FMUL R9, R9, R9 ;  /* 0x000000090909d220 */ /* 0x004fe20000400000 */
[----:B------:R-:W-:Y:S01]  /*ba30*/  FSETP.GEU.AND P5, PT, R86, -126, PT ;  /* 0xc2fc00005600780b */ /* 0x000fe20003fae000 */
[----:B------:R-:W-:Y:S01]  /*ba40*/  FADD R79, R34, R75 ;  /* 0x0000004b224f7221 */ /* 0x000fe20000000000 */
[----:B------:R-:W-:Y:S01]  /*ba50*/  FADD R34, R15, R52 ;  /* 0x000000340f227221 */ /* 0x000fe20000000000 */
[----:B------:R-:W-:Y:S01]  /*ba60*/  FADD R75, R33, R20 ;  /* 0x00000014214b7221 */ /* 0x000fe20000000000 */
[----:B------:R-:W-:Y:S01]  /*ba70*/  F2FP.F16.F32.PACK_AB R33, R144, R43 ;  /* 0x0000002b9021723e */ /* 0x000fe200000000ff */
[----:B------:R-:W-:Y:S01]  /*ba80*/  @!P2 FMUL R54, R54, 0.5 ;  /* 0x3f0000003636a820 */ /* 0x000fe20000400000 */
[----:B------:R-:W2:Y:S01]  /*ba90*/  MUFU.EX2 R85, R85 ;  /* 0x0000005500557308 */ /* 0x000ea20000000800 */
[----:B---3--:R-:W-:Y:S01]  /*baa0*/  @!P3 FMUL R82, R82, R82 ;  /* 0x000000525252b220 */ /* 0x008fe20000400000 */
[----:B------:R-:W-:Y:S01]  /*bab0*/  FSETP.GEU.AND P3, PT, R87, -126, PT ;  /* 0xc2fc00005700780b */ /* 0x000fe20003f6e000 */
[----:B-1----:R-:W-:Y:S01]  /*bac0*/  FADD R46, R30, R73 ;  /* 0x000000491e2e7221 */ /* 0x002fe20000000000 */
[----:B------:R-:W-:Y:S01]  /*bad0*/  FADD R30, R26, R45 ;  /* 0x0000002d1a1e7221 */ /* 0x000fe20000000000 */
[----:B------:R-:W-:Y:S01]  /*bae0*/  FADD R73, R14, R61 ;  /* 0x0000003d0e497221 */ /* 0x000fe20000000000 */
[----:B------:R-:W-:Y:S01]  /*baf0*/  FADD R81, R34, R75 ;  /* 0x0000004b22517221 */ /* 0x000fe20000000000 */
[----:B------:R-:W-:Y:S01]  /*bb00*/  @!P5 FMUL R86, R86, 0.5 ;  /* 0x3f0000005656d820 */ /* 0x000fe20000400000 */
[----:B------:R1:W3:Y:S01]  /*bb10*/  MUFU.EX2 R83, R54 ;  /* 0x0000003600537308 */ /* 0x0002e20000000800 */
[----:B----4-:R-:W-:Y:S01]  /*bb20*/  @!P4 FMUL R8, R8, R8 ;  /* 0x000000080808c220 */ /* 0x010fe20000400000 */
[----:B------:R-:W-:Y:S01]  /*bb30*/  FSETP.GEU.AND P4, PT, R10, -126, PT ;  /* 0xc2fc00000a00780b */ /* 0x000fe20003f8e000 */
[----:B------:R-:W-:Y:S01]  /*bb40*/  FADD R50, R30, R73 ;  /* 0x000000491e327221 */ /* 0x000fe20000000000 */
[----:B------:R-:W-:Y:S01]  /*bb50*/  FADD R34, R12, R53 ;  /* 0x000000350c227221 */ /* 0x000fe20000000000 */
[----:B------:R-:W-:Y:S01]  /*bb60*/  FADD R75, R37, R68 ;  /* 0x00000044254b7221 */ /* 0x000fe20000000000 */
[----:B------:R-:W-:Y:S01]  /*bb70*/  FADD R30, R13, R48 ;  /* 0x000000300d1e7221 */ /* 0x000fe20000000000 */
[----:B------:R-:W-:Y:S01]  /*bb80*/  @!P3 FMUL R87, R87, 0.5 ;  /* 0x3f0000005757b820 */ /* 0x000fe20000400000 */
[----:B------:R-:W4:Y:S01]  /*bb90*/  MUFU.EX2 R86, R86 ;  /* 0x0000005600567308 */ /* 0x000f220000000800 */
[----:B--2---:R-:W-:Y:S01]  /*bba0*/  @!P6 FMUL R85, R85, R85 ;  /* 0x000000555555e220 */ /* 0x004fe20000400000 */
[----:B------:R-:W-:Y:S01]  /*bbb0*/  FSETP.GEU.AND P6, PT, R145, -126, PT ;  /* 0xc2fc00009100780b */ /* 0x000fe20003fce000 */
[----:B------:R-:W-:Y:S01]  /*bbc0*/  FADD R73, R29, R64 ;  /* 0x000000401d497221 */ /* 0x000fe20000000000 */
[----:B------:R-:W-:Y:S01]  /*bbd0*/  FADD R75, R34, R75 ;  /* 0x0000004b224b7221 */ /* 0x000fe20000000000 */
[----:B------:R-:W-:Y:S01]  /*bbe0*/  FADD R34, R69, R62 ;  /* 0x0000003e45227221 */ /* 0x000fe20000000000 */
[----:B------:R-:W-:Y:S01]  /*bbf0*/  FADD R42, R42, R79 ;  /* 0x0000004f2a2a7221 */ /* 0x000fe20000000000 */
[----:B------:R-:W-:Y:S01]  /*bc00*/  FADD R30, R30, R73 ;  /* 0x000000491e1e7221 */ /* 0x000fe20000000000 */
[----:B------:R-:W2:Y:S01]  /*bc10*/  MUFU.EX2 R87, R87 ;  /* 0x0000005700577308 */ /* 0x000ea20000000800 */
[----:B------:R-:W-:Y:S01]  /*bc20*/  FADD R73, R43, R78 ;  /* 0x0000004e2b497221 */ /* 0x000fe20000000000 */
[----:B------:R-:W-:Y:S01]  /*bc30*/  @!P4 FMUL R10, R10, 0.5 ;  /* 0x3f0000000a0ac820 */ /* 0x000fe20000400000 */
[----:B------:R-:W-:Y:S01]  /*bc40*/  FADD R46, R46, R81 ;  /* 0x000000512e2e7221 */ /* 0x000fe20000000000 */
[----:B------:R-:W-:Y:S01]  /*bc50*/  FADD R77, R30, R77 ;  /* 0x0000004d1e4d7221 */ /* 0x000fe20000000000 */
[----:B-1----:R-:W-:Y:S01]  /*bc60*/  FADD R54, R34, R73 ;  /* 0x0000004922367221 */ /* 0x002fe20000000000 */
[----:B------:R-:W-:Y:S01]  /*bc70*/  FADD R34, R35, R70 ;  /* 0x0000004623227221 */ /* 0x000fe20000000000 */
[----:B------:R-:W-:Y:S01]  /*bc80*/  FADD R81, R51, R82 ;  /* 0x0000005233517221 */ /* 0x000fe20000000000 */
[----:B------:R-:W-:Y:S01]  /*bc90*/  FADD R30, R72, R59 ;  /* 0x0000003b481e7221 */ /* 0x000fe20000000000 */
[----:B------:R-:W-:Y:S01]  /*bca0*/  FADD R79, R144, R9 ;  /* 0x00000009904f7221 */ /* 0x000fe20000000000 */
[----:B------:R-:W-:Y:S01]  /*bcb0*/  FADD R147, R148, R85 ;  /* 0x0000005594937221 */ /* 0x000fe20000000000 */
[----:B------:R-:W-:Y:S01]  /*bcc0*/  @!P6 FMUL R145, R145, 0.5 ;  /* 0x3f0000009191e820 */ /* 0x000fe20000400000 */
[----:B---3--:R-:W-:Y:S01]  /*bcd0*/  @!P2 FMUL R83, R83, R83 ;  /* 0x000000535353a220 */ /* 0x008fe20000400000 */
[----:B----4-:R-:W-:Y:S01]  /*bce0*/  @!P5 FMUL R86, R86, R86 ;  /* 0x000000565656d220 */ /* 0x010fe20000400000 */
[----:B------:R-:W1:Y:S01]  /*bcf0*/  MUFU.EX2 R73, R10 ;  /* 0x0000000a00497308 */ /* 0x000e620000000800 */
[----:B------:R-:W-:Y:S01]  /*bd00*/  FADD R75, R50, R75 ;  /* 0x0000004b324b7221 */ /* 0x000fe20000000000 */
[----:B------:R-:W-:Y:S01]  /*bd10*/  FADD R151, R34, R81 ;  /* 0x0000005122977221 */ /* 0x000fe20000000000 */
[----:B--2---:R-:W-:Y:S01]  /*bd20*/  @!P3 FMUL R87, R87, R87 ;  /* 0x000000575757b220 */ /* 0x004fe20000400000 */
[----:B------:R-:W-:Y:S01]  /*bd30*/  FADD R149, R30, R79 ;  /* 0x0000004f1e957221 */ /* 0x000fe20000000000 */
[----:B------:R-:W-:Y:S01]  /*bd40*/  FADD R150, R38, R147 ;  /* 0x0000009326967221 */ /* 0x000fe20000000000 */
[----:B------:R-:W-:Y:S01]  /*bd50*/  FADD R30, R31, R66 ;  /* 0x000000421f1e7221 */ /* 0x000fe20000000000 */
[----:B------:R-:W-:Y:S01]  /*bd60*/  FADD R79, R47, R8 ;  /* 0x000000082f4f7221 */ /* 0x000fe20000000000 */
[----:B------:R2:W3:Y:S01]  /*bd70*/  MUFU.EX2 R10, R145 ;  /* 0x00000091000a7308 */ /* 0x0004e20000000800 */
        /* <DEDUP_REMOVED lines=8> */
[----:B--2---:R-:W-:Y:S01]  /*be00*/  FADD R145, R55, R86 ;  /* 0x0000005637917221 */ /* 0x004fe20000000000 */
[----:B------:R-:W-:Y:S01]  /*be10*/  FADD R147, R50, R147 ;  /* 0x0000009332937221 */ /* 0x000fe20000000000 */
[----:B------:R-:W-:Y:S01]  /*be20*/  FADD R149, R149, R150 ;  /* 0x0000009695957221 */ /* 0x000fe20000000000 */
[----:B------:R-:W-:Y:S01]  /*be30*/  FADD R77, R46, R77 ;  /* 0x0000004d2e4d7221 */ /* 0x000fe20000000000 */
[----:B------:R-:W-:Y:S01]  /*be40*/  FADD R145, R38, R145 ;  /* 0x0000009126917221 */ /* 0x000fe20000000000 */
[----:B------:R-:W-:Y:S01]  /*be50*/  FADD R34, R34, R147 ;  /* 0x0000009322227221 */ /* 0x000fe20000000000 */
[----:B------:R-:W-:Y:S01]  /*be60*/  FADD R42, R42, R75 ;  /* 0x0000004b2a2a7221 */ /* 0x000fe20000000000 */
[----:B-1----:R-:W-:Y:S01]  /*be70*/  @!P4 FMUL R73, R73, R73 ;  /* 0x000000494949c220 */ /* 0x002fe20000400000 */
[----:B------:R-:W-:Y:S01]  /*be80*/  FADD R145, R30, R145 ;  /* 0x000000911e917221 */ /* 0x000fe20000000000 */
[----:B------:R-:W-:Y:S01]  /*be90*/  FADD R149, R149, R34 ;  /* 0x0000002295957221 */ /* 0x000fe20000000000 */
[----:B------:R-:W-:Y:S01]  /*bea0*/  FADD R42, R42, R77 ;  /* 0x0000004d2a2a7221 */ /* 0x000fe20000000000 */
[----:B---3--:R-:W-:Y:S01]  /*beb0*/  @!P6 FMUL R10, R10, R10 ;  /* 0x0000000a0a0ae220 */ /* 0x008fe20000400000 */
[----:B------:R-:W-:Y:S01]  /*bec0*/  FADD R54, R54, R145 ;  /* 0x0000009136367221 */ /* 0x000fe20000000000 */
[----:B------:R-:W-:Y:S01]  /*bed0*/  F2FP.F16.F32.PACK_AB R34, R29, R14 ;  /* 0x0000000e1d22723e */ /* 0x000fe200000000ff */
[----:B------:R1:W2:Y:S01]  /*bee0*/  SYNCS.PHASECHK.TRANS64.TRYWAIT P2, [UR6+0x2c200], R11 ;  /* 0x02c2000bff0075a7 */ /* 0x0002a20008040146 */
[----:B------:R-:W-:Y:S01]  /*bef0*/  F2FP.F16.F32.PACK_AB R38, R40, R37 ;  /* 0x000000252826723e */ /* 0x000fe200000000ff */
[----:B------:R-:W-:Y:S01]  /*bf00*/  FADD R149, R54, R149 ;  /* 0x0000009536957221 */ /* 0x000fe20000000000 */
[----:B------:R-:W-:Y:S01]  /*bf10*/  F2FP.F16.F32.PACK_AB R54, R27, R68 ;  /* 0x000000441b36723e */ /* 0x000fe200000000ff */
[----:B------:R-:W-:Y:S01]  /*bf20*/  FFMA R4, R73, R4, R42 ;  /* 0x0000000449047223 */ /* 0x000fe2000000002a */
[----:B------:R-:W-:Y:S01]  /*bf30*/  F2FP.F16.F32.PACK_AB R40, R44, R41 ;  /* 0x000000292c28723e */ /* 0x000fe200000000ff */
[----:B------:R-:W-:Y:S01]  /*bf40*/  FMUL R136, R136, R73 ;  /* 0x0000004988887220 */ /* 0x000fe20000400000 */
[----:B------:R-:W-:Y:S01]  /*bf50*/  F2FP.F16.F32.PACK_AB R27, R76, R31 ;  /* 0x0000001f4c1b723e */ /* 0x000fe200000000ff */
[----:B------:R-:W-:Y:S01]  /*bf60*/  FFMA R3, R10, R3, R149 ;  /* 0x000000030a037223 */ /* 0x000fe20000000095 */
[----:B------:R-:W-:Y:S01]  /*bf70*/  F2FP.F16.F32.PACK_AB R29, R80, R35 ;  /* 0x00000023501d723e */ /* 0x000fe200000000ff */
[----:B------:R-:W-:Y:S01]  /*bf80*/  FMUL R137, R137, R73 ;  /* 0x0000004989897220 */ /* 0x000fe20000400000 */
        /* <DEDUP_REMOVED lines=33> */
[----:B------:R-:W-:Y:S01]  /*c1a0*/  FMUL R138, R138, R10 ;  /* 0x0000000a8a8a7220 */ /* 0x000fe20000400000 */
[----:B------:R-:W-:Y:S01]  /*c1b0*/  F2FP.F16.F32.PACK_AB R30, R21, R12 ;  /* 0x0000000c151e723e */ /* 0x000fe200000000ff */
[-C--:B------:R-:W-:Y:S01]  /*c1c0*/  FMUL R139, R139, R10.reuse ;  /* 0x0000000a8b8b7220 */ /* 0x080fe20000400000 */
[----:B------:R-:W-:Y:S01]  /*c1d0*/  F2FP.F16.F32.PACK_AB R48, R60, R57 ;  /* 0x000000393c30723e */ /* 0x000fe200000000ff */
[-C--:B------:R-:W-:Y:S01]  /*c1e0*/  FMUL R142, R142, R10.reuse ;  /* 0x0000000a8e8e7220 */ /* 0x080fe20000400000 */
[----:B------:R-:W-:Y:S01]  /*c1f0*/  F2FP.F16.F32.PACK_AB R50, R64, R61 ;  /* 0x0000003d4032723e */ /* 0x000fe200000000ff */
[-C--:B------:R-:W-:Y:S01]  /*c200*/  FMUL R143, R143, R10.reuse ;  /* 0x0000000a8f8f7220 */ /* 0x080fe20000400000 */
        /* <DEDUP_REMOVED lines=32> */
[----:B------:R-:W-:Y:S01]  /*c410*/  F2FP.F16.F32.PACK_AB R53, R85, R82 ;  /* 0x000000525535723e */ /* 0x000fe200000000ff */
[----:B-12---:R-:W-:Y:S06]  /*c420*/  @!P0 BRA `(.L_x_41) ;  /* 0x0000000000048947 */ /* 0x006fec0003800000 */
[----:B------:R-:W-:Y:S01]  /*c430*/  BPT.TRAP 0x1 ;  /* 0x000000040000795c */ /* 0x000fe20000300000 */
.L_x_41:
[----:B------:R-:W-:Y:S05]  /*c440*/  @P2 BRA `(.L_x_42) ;  /* 0x0000000000082947 */ /* 0x000fea0003800000 */
[----:B------:R-:W1:Y:S02]  /*c450*/  SYNCS.PHASECHK.TRANS64.TRYWAIT P2, [UR6+0x2c200], R11 ;  /* 0x02c2000bff0075a7 */ /* 0x000e640008040146 */
[----:B-1----:R-:W-:Y:S05]  /*c460*/  @!P2 BRA `(.L_x_43) ;  /* 0x0000005c008ca947 */ /* 0x002fea0003800000 */
.L_x_42:
        /* <DEDUP_REMOVED lines=332> */
.L_x_44:
[----:B------:R-:W-:-:S04]  /*d930*/  ULEA UR6, UR35, UR37, 0x3 ;  /* 0x0000002523067291 */ /* 0x000fc8000f8e183f */
[----:B------:R-:W-:-:S04]  /*d940*/  UIADD3 UR6, UR6, 0x2c228, URZ ;  /* 0x0002c22806067890 */ /* 0x000fc8000fffe03f */
[----:B------:R-:W-:-:S09]  /*d950*/  UPRMT UR6, URZ, 0x654, UR6 ;  /* 0x000006543f067896 */ /* 0x000fd20008000006 */
[----:B------:R-:W-:Y:S01]  /*d960*/  SYNCS.ARRIVE.TRANS64.RED.A1T0 RZ, [UR6], RZ ;  /* 0x000000ffffff79a7 */ /* 0x000fe20008100406 */
[----:B------:R-:W-:Y:S05]  /*d970*/  @P1 BRA `(.L_x_45) ;  /* 0x0000000000041947 */ /* 0x000fea0003800000 */
[----:B------:R-:W-:Y:S01]  /*d980*/  BPT.TRAP 0x1 ;  /* 0x000000040000795c */ /* 0x000fe20000300000 */
.L_x_45:
[----:B------:R-:W-:-:S04]  /*d990*/  UIADD3 UR35, UR35, 0x1, URZ ;  /* 0x0000000123237890 */ /* 0x000fc8000fffe03f */
[----:B------:R-:W-:-:S04]  /*d9a0*/  UISETP.NE.AND UP0, UPT, UR35, 0x5, UPT ;  /* 0x000000052300788c */ /* 0x000fc8000bf05270 */
[----:B------:R-:W-:Y:S01]  /*d9b0*/  USEL UR35, UR35, URZ, UP0 ;  /* 0x0000003f23237287 */ /* 0x000fe20008000000 */
[----:B------:R-:W-:Y:S11]  /*d9c0*/  @!P0 BRA `(.L_x_46) ;  /* 0x0000000000048947 */ /* 0x000ff60003800000 */
[----:B------:R-:W-:Y:S01]  /*d9d0*/  BPT.TRAP 0x1 ;  /* 0x000000040000795c */ /* 0x000fe20000300000 */
.L_x_46:
[----:B------:R-:W-:-:S04]  /*d9e0*/  ULEA UR6, UR35, UR37, 0x3 ;  /* 0x0000002523067291 */ /* 0x000fc8000f8e183f */
[----:B------:R-:W-:-:S04]  /*d9f0*/  UIADD3 UR6, UR6, 0x2c228, URZ ;  /* 0x0002c22806067890 */ /* 0x000fc8000fffe03f */
[----:B------:R-:W-:-:S09]  /*da00*/  UPRMT UR6, URZ, 0x654, UR6 ;  /* 0x000006543f067896 */ /* 0x000fd20008000006 */
[----:B------:R-:W-:Y:S01]  /*da10*/  SYNCS.ARRIVE.TRANS64.RED.A1T0 RZ, [UR6], RZ ;  /* 0x000000ffffff79a7 */ /* 0x000fe20008100406 */
[----:B------:R-:W-:Y:S05]  /*da20*/  @P1 BRA `(.L_x_47) ;  /* 0x0000000000041947 */ /* 0x000fea0003800000 */
[----:B------:R-:W-:Y:S01]  /*da30*/  BPT.TRAP 0x1 ;  /* 0x000000040000795c */ /* 0x000fe20000300000 */
.L_x_47:
        /* <DEDUP_REMOVED lines=14> */
.L_x_37:
[----:B------:R-:W-:-:S04]  /*db20*/  ULOP3.LUT UR4, UR44, 0x1, URZ, 0xfc, !UPT ;  /* 0x000000012c047892 */ /* 0x000fc8000f8efc3f */
[----:B------:R-:W-:-:S06]  /*db30*/  UISETP.NE.AND UP0, UPT, UR4, 0x3, UPT ;  /* 0x000000030400788c */ /* 0x000fcc000bf05270 */
[----:B------:R-:W-:-:S13]  /*db40*/  PLOP3.LUT P2, PT, PT, PT, UP0, 0x80, 0x0 ;  /* 0x000000000000781c */ /* 0x000fda0003f4f008 */
[----:B------:R-:W-:Y:S05]  /*db50*/  @!P2 BRA `(.L_x_49) ;  /* 0x000000000004a947 */ /* 0x000fea0003800000 */
[----:B------:R-:W-:Y:S01]  /*db60*/  BPT.TRAP 0x1 ;  /* 0x000000040000795c */ /* 0x000fe20000300000 */
.L_x_49:
[----:B------:R-:W-:Y:S02]  /*db70*/  UISETP.GT.U32.AND UP0, UPT, UR44, 0x1, UPT ;  /* 0x000000012c00788c */ /* 0x000fe4000bf04070 */
[----:B------:R-:W-:-:S04]  /*db80*/  ULEA UR4, UR42, UR37, 0x3 ;  /* 0x000000252a047291 */ /* 0x000fc8000f8e183f */
[----:B------:R-:W-:Y:S01]  /*db90*/  UIADD3 UR4, UR4, 0x2c260, URZ ;  /* 0x0002c26004047890 */ /* 0x000fe2000fffe03f */
[----:B------:R-:W-:-:S03]  /*dba0*/  PLOP3.LUT P2, PT, PT, PT, UP0, 0x80, 0x0 ;  /* 0x000000000000781c */ /* 0x000fc60003f4f008 */
[----:B------:R-:W-:-:S09]  /*dbb0*/  UPRMT UR4, URZ, 0x654, UR4 ;  /* 0x000006543f047896 */ /* 0x000fd20008000004 */
[----:B------:R-:W-:Y:S01]  /*dbc0*/  SYNCS.ARRIVE.TRANS64.RED.A1T0 RZ, [UR4], RZ ;  /* 0x000000ffffff79a7 */ /* 0x000fe20008100404 */
[----:B------:R-:W-:Y:S05]  /*dbd0*/  @P2 BRA `(.L_x_50) ;  /* 0x0000000000042947 */ /* 0x000fea0003800000 */
[----:B------:R-:W-:Y:S01]  /*dbe0*/  BPT.TRAP 0x1 ;  /* 0x000000040000795c */ /* 0x000fe20000300000 */
.L_x_50:
[----:B------:R-:W-:Y:S05]  /*dbf0*/  @!P0 BRA `(.L_x_51) ;  /* 0x0000000000048947 */ /* 0x000fea0003800000 */
[----:B------:R-:W-:Y:S01]  /*dc00*/  BPT.TRAP 0x1 ;  /* 0x000000040000795c */ /* 0x000fe20000300000 */
.L_x_51:
[----:B------:R-:W-:-:S04]  /*dc10*/  ULEA UR35, UR35, UR37, 0x3 ;  /* 0x0000002523237291 */ /* 0x000fc8000f8e183f */
[----:B------:R-:W-:-:S04]  /*dc20*/  UIADD3 UR35, UR35, 0x2c228, URZ ;  /* 0x0002c22823237890 */ /* 0x000fc8000fffe03f */
[----:B------:R-:W-:-:S09]  /*dc30*/  UPRMT UR35, URZ, 0x654, UR35 ;  /* 0x000006543f237896 */ /* 0x000fd20008000023 */
[----:B------:R-:W-:Y:S01]  /*dc40*/  SYNCS.ARRIVE.TRANS64.RED.A1T0 RZ, [UR35], RZ ;  /* 0x000000ffffff79a7 */ /* 0x000fe20008100423 */
[----:B------:R-:W-:Y:S05]  /*dc50*/  @P1 BRA `(.L_x_52) ;  /* 0x0000000000041947 */ /* 0x000fea0003800000 */
[----:B------:R-:W-:Y:S01]  /*dc60*/  BPT.TRAP 0x1 ;  /* 0x000000040000795c */ /* 0x000fe20000300000 */
.L_x_52:
[----:B------:R-:W1:Y:S01]  /*dc70*/  SHFL.BFLY PT, R7, R4, 0x1, 0x1f ;  /* 0x0c201f0004077f89 */ /* 0x000e6200000e0000 */
[----:B------:R-:W-:Y:S01]  /*dc80*/  BSSY B0, `(.L_x_53) ;  /* 0x0000023000007945 */ /* 0x000fe20003800000 */
[----:B------:R-:W-:Y:S01]  /*dc90*/  MOV R11, 0x7f800000 ;  /* 0x7f800000000b7802 */ /* 0x000fe20000000f00 */
[----:B------:R-:W-:Y:S01]  /*dca0*/  IMAD.MOV.U32 R10, RZ, RZ, 0x3f800000 ;  /* 0x3f800000ff0a7424 */ /* 0x000fe200078e00ff */
[----:B------:R-:W2:Y:S01]  /*dcb0*/  SHFL.BFLY PT, R0, R3, 0x1, 0x1f ;  /* 0x0c201f0003007f89 */ /* 0x000ea200000e0000 */
[----:B------:R-:W-:Y:S02]  /*dcc0*/  IMAD.MOV.U32 R13, RZ, RZ, 0x7f800000 ;  /* 0x7f800000ff0d7424 */ /* 0x000fe400078e00ff */
[----:B-1----:R-:W-:Y:S01]  /*dcd0*/  FADD R7, R7, R4 ;  /* 0x0000000407077221 */ /* 0x002fe20000000000 */
[----:B--2---:R-:W-:-:S04]  /*dce0*/  FADD R15, R0, R3 ;  /* 0x00000003000f7221 */ /* 0x004fc80000000000 */
[----:B------:R-:W1:Y:S01]  /*dcf0*/  SHFL.BFLY PT, R8, R7, 0x2, 0x1f ;  /* 0x0c401f0007087f89 */ /* 0x000e6200000e0000 */
[----:B------:R-:W-:-:S03]  /*dd00*/  MOV R0, 0x3f800000 ;  /* 0x3f80000000007802 */ /* 0x000fc60000000f00 */
[----:B------:R-:W2:Y:S01]  /*dd10*/  SHFL.BFLY PT, R20, R15, 0x2, 0x1f ;  /* 0x0c401f000f147f89 */ /* 0x000ea200000e0000 */
[C---:B-1----:R-:W-:Y:S01]  /*dd20*/  FSETP.NE.AND P0, PT, R7.reuse, -R8, PT ;  /* 0x800000080700720b */ /* 0x042fe20003f05000 */
[----:B------:R-:W-:Y:S01]  /*dd30*/  FADD R3, R7, R8 ;  /* 0x0000000807037221 */ /* 0x000fe20000000000 */
[----:B--2---:R-:W-:-:S11]  /*dd40*/  FADD R4, R15, R20 ;  /* 0x000000140f047221 */ /* 0x004fd60000000000 */
[----:B------:R-:W-:Y:S05]  /*dd50*/  @!P0 BRA `(.L_x_54) ;  /* 0x0000000000548947 */ /* 0x000fea0003800000 */
[----:B------:R-:W-:Y:S01]  /*dd60*/  IADD3 R0, R3, 0x1800000, RZ ;  /* 0x0180000003007810 */ /* 0x000fe20007ffe0ff */
[----:B------:R-:W-:Y:S03]  /*dd70*/  BSSY B1, `(.L_x_55) ;  /* 0x000000c000017945 */ /* 0x000fe60003800000 */
[----:B------:R-:W-:-:S04]  /*dd80*/  LOP3.LUT R0, R0, 0x7f800000, RZ, 0xc0, !PT ;  /* 0x7f80000000007812 */ /* 0x000fc800078ec0ff */
[----:B------:R-:W-:-:S13]  /*dd90*/  ISETP.GT.U32.AND P0, PT, R0, 0x1ffffff, PT ;  /* 0x01ffffff0000780c */ /* 0x000fda0003f04070 */
[----:B------:R-:W-:Y:S05]  /*dda0*/  @P0 BRA `(.L_x_56) ;  /* 0x0000000000100947 */ /* 0x000fea0003800000 */
[----:B------:R-:W-:-:S07]  /*ddb0*/  MOV R14, 0xddd0 ;  /* 0x0000ddd0000e7802 */ /* 0x000fce0000000f00 */
[----:B------:R-:W-:Y:S05]  /*ddc0*/  CALL.REL.NOINC `($__internal_0_$__cuda_sm20_rcp_rn_f32_slowpath) ;  /* 0x0000004800447944 */ /* 0x000fea0003c00000 */
[----:B------:R-:W-:Y:S01]  /*ddd0*/  IMAD.MOV.U32 R0, RZ, RZ, R7 ;  /* 0x000000ffff007224 */ /* 0x000fe200078e0007 */
[----:B------:R-:W-:Y:S06]  /*dde0*/  BRA `(.L_x_57) ;  /* 0x0000000000107947 */ /* 0x000fec0003800000 */
.L_x_56:
[----:B------:R-:W1:Y:S02]  /*ddf0*/  MUFU.RCP R0, R3 ;  /* 0x0000000300007308 */ /* 0x000e640000001000 */
[----:B-1----:R-:W-:-:S04]  /*de00*/  FFMA R7, R3, R0, -1 ;  /* 0xbf80000003077423 */ /* 0x002fc80000000000 */
[----:B------:R-:W-:-:S04]  /*de10*/  FADD.FTZ R7, -R7, -RZ ;  /* 0x800000ff07077221 */ /* 0x000fc80000010100 */
[----:B------:R-:W-:-:S07]  /*de20*/  FFMA R0, R0, R7, R0 ;  /* 0x0000000700007223 */ /* 0x000fce0000000000 */
.L_x_57:
[----:B------:R-:W-:Y:S05]  /*de30*/  BSYNC B1 ;  /* 0x0000000000017941 */ /* 0x000fea0003800000 */
.L_x_55:
[----:B------:R-:W-:Y:S01]  /*de40*/  FSETP.GEU.AND P0, PT, |R3|, 1.175494350822287508e-38, PT ;  /* 0x008000000300780b */ /* 0x000fe20003f0e200 */
[----:B------:R-:W-:-:S12]  /*de50*/  ULDC UR4, c[0x0][0x600] ;  /* 0x0001800000047ab9 */ /* 0x000fd80000000800 */
[----:B------:R-:W-:-:S04]  /*de60*/  @!P0 FMUL R3, R3, 16777216 ;  /* 0x4b80000003038820 */ /* 0x000fc80000400000 */
[----:B------:R-:W1:Y:S02]  /*de70*/  MUFU.LG2 R7, R3 ;  /* 0x0000000300077308 */ /* 0x000e640000000c00 */
[----:B-1----:R-:W-:-:S04]  /*de80*/  @!P0 FADD R7, R7, -24 ;  /* 0xc1c0000007078421 */ /* 0x002fc80000000000 */
[----:B------:R-:W-:-:S04]  /*de90*/  FMUL R8, R7, 0.69314718246459960938 ;  /* 0x3f31721807087820 */ /* 0x000fc80000400000 */
[----:B------:R-:W-:-:S07]  /*dea0*/  FFMA R13, R5, UR4, R8 ;  /* 0x00000004050d7c23 */ /* 0x000fce0008000008 */
.L_x_54:
[----:B------:R-:W-:Y:S05]  /*deb0*/  BSYNC B0 ;  /* 0x0000000000007941 */ /* 0x000fea0003800000 */
.L_x_53:
[----:B------:R-:W-:Y:S01]  /*dec0*/  FSETP.NE.AND P0, PT, R15, -R20, PT ;  /* 0x800000140f00720b */ /* 0x000fe20003f05000 */
[----:B------:R-:W-:Y:S01]  /*ded0*/  ULDC UR4, c[0x0][0x608] ;  /* 0x0001820000047ab9 */ /* 0x000fe20000000800 */
[----:B------:R-:W-:Y:S01]  /*dee0*/  BSSY B0, `(.L_x_58) ;  /* 0x0000035000007945 */ /* 0x000fe20003800000 */
[----:B------:R-:W-:-:S04]  /*def0*/  FMUL R0, R0, UR4 ;  /* 0x0000000400007c20 */ /* 0x000fc80008400000 */
        /* <DEDUP_REMOVED lines=28> */
[----:B------:R-:W-:Y:S06]  /*e0c0*/  @!P0 BRA `(.L_x_59) ;  /* 0x0000000000588947 */ /* 0x000fec0003800000 */
[----:B------:R-:W-:Y:S01]  /*e0d0*/  IADD3 R0, R4, 0x1800000, RZ ;  /* 0x0180000004007810 */ /* 0x000fe20007ffe0ff */
[----:B------:R-:W-:Y:S03]  /*e0e0*/  BSSY B1, `(.L_x_60) ;  /* 0x000000d000017945 */ /* 0x000fe60003800000 */
[----:B------:R-:W-:-:S04]  /*e0f0*/  LOP3.LUT R0, R0, 0x7f800000, RZ, 0xc0, !PT ;  /* 0x7f80000000007812 */ /* 0x000fc800078ec0ff */
[----:B------:R-:W-:-:S13]  /*e100*/  ISETP.GT.U32.AND P0, PT, R0, 0x1ffffff, PT ;  /* 0x01ffffff0000780c */ /* 0x000fda0003f04070 */
[----:B------:R-:W-:Y:S05]  /*e110*/  @P0 BRA `(.L_x_61) ;  /* 0x0000000000140947 */ /* 0x000fea0003800000 */
[----:B------:R-:W-:Y:S01]  /*e120*/  IMAD.MOV.U32 R3, RZ, RZ, R4 ;  /* 0x000000ffff037224 */ /* 0x000fe200078e0004 */
[----:B------:R-:W-:-:S07]  /*e130*/  MOV R14, 0xe150 ;  /* 0x0000e150000e7802 */ /* 0x000fce0000000f00 */
[----:B------:R-:W-:Y:S05]  /*e140*/  CALL.REL.NOINC `($__internal_0_$__cuda_sm20_rcp_rn_f32_slowpath) ;  /* 0x0000004400647944 */ /* 0x000fea0003c00000 */
[----:B------:R-:W-:Y:S01]  /*e150*/  MOV R10, R7 ;  /* 0x00000007000a7202 */ /* 0x000fe20000000f00 */
[----:B------:R-:W-:Y:S06]  /*e160*/  BRA `(.L_x_62) ;  /* 0x0000000000107947 */ /* 0x000fec0003800000 */
.L_x_61:
[----:B------:R-:W1:Y:S02]  /*e170*/  MUFU.RCP R3, R4 ;  /* 0x0000000400037308 */ /* 0x000e640000001000 */
[----:B-1----:R-:W-:-:S04]  /*e180*/  FFMA R0, R4, R3, -1 ;  /* 0xbf80000004007423 */ /* 0x002fc80000000003 */
[----:B------:R-:W-:-:S04]  /*e190*/  FADD.FTZ R0, -R0, -RZ ;  /* 0x800000ff00007221 */ /* 0x000fc80000010100 */
[----:B------:R-:W-:-:S07]  /*e1a0*/  FFMA R10, R3, R0, R3 ;  /* 0x00000000030a7223 */ /* 0x000fce0000000003 */
.L_x_62:
[----:B------:R-:W-:Y:S05]  /*e1b0*/  BSYNC B1 ;  /* 0x0000000000017941 */ /* 0x000fea0003800000 */
.L_x_60:
[----:B------:R-:W-:Y:S01]  /*e1c0*/  FSETP.GEU.AND P0, PT, |R4|, 1.175494350822287508e-38, PT ;  /* 0x008000000400780b */ /* 0x000fe20003f0e200 */
[----:B------:R-:W-:-:S12]  /*e1d0*/  ULDC UR4, c[0x0][0x600] ;  /* 0x0001800000047ab9 */ /* 0x000fd80000000800 */
[----:B------:R-:W-:-:S04]  /*e1e0*/  @!P0 FMUL R4, R4, 16777216 ;  /* 0x4b80000004048820 */ /* 0x000fc80000400000 */
[----:B------:R-:W1:Y:S02]  /*e1f0*/  MUFU.LG2 R0, R4 ;  /* 0x0000000400007308 */ /* 0x000e640000000c00 */
[----:B-1----:R-:W-:-:S04]  /*e200*/  @!P0 FADD R0, R0, -24 ;  /* 0xc1c0000000008421 */ /* 0x002fc80000000000 */
[----:B------:R-:W-:-:S04]  /*e210*/  FMUL R11, R0, 0.69314718246459960938 ;  /* 0x3f317218000b7820 */ /* 0x000fc80000400000 */
[----:B------:R-:W-:-:S07]  /*e220*/  FFMA R11, R6, UR4, R11 ;  /* 0x00000004060b7c23 */ /* 0x000fce000800000b */
.L_x_59:
[----:B------:R-:W-:Y:S05]  /*e230*/  BSYNC B0 ;  /* 0x0000000000007941 */ /* 0x000fea0003800000 */
.L_x_58:
[----:B------:R-:W-:Y:S01]  /*e240*/  SHF.L.U32 R0, R19, 0x1f, RZ ;  /* 0x0000001f13007819 */ /* 0x000fe200000006ff */
[----:B------:R-:W-:Y:S01]  /*e250*/  UISETP.NE.AND UP0, UPT, UR46, 0x1, UPT ;  /* 0x000000012e00788c */ /* 0x000fe2000bf05270 */
[----:B------:R-:W-:Y:S01]  /*e260*/  LOP3.LUT P0, R24, R2, 0x3, RZ, 0xc0, !PT ;  /* 0x0000000302187812 */ /* 0x000fe2000780c0ff */
[----:B------:R-:W-:Y:S01]  /*e270*/  UISETP.NE.AND UP1, UPT, UR46, 0x2, UPT ;  /* 0x000000022e00788c */ /* 0x000fe2000bf25270 */
[----:B------:R-:W1:Y:S01]  /*e280*/  SYNCS.PHASECHK.TRANS64.TRYWAIT P1, [UR34+0x8], R0 ;  /* 0x00000800ff0075a7 */ /* 0x000e620008020162 */
[----:B------:R-:W-:Y:S02]  /*e290*/  ULDC UR4, c[0x0][0x608] ;  /* 0x0001820000047ab9 */ /* 0x000fe40000000800 */
[----:B------:R-:W-:-:S04]  /*e2a0*/  FMUL R10, R10, UR4 ;  /* 0x000000040a0a7c20 */ /* 0x000fc80008400000 */
[-C--:B------:R-:W-:Y:S01]  /*e2b0*/  FMUL R138, R138, R10.reuse ;  /* 0x0000000a8a8a7220 */ /* 0x080fe20000400000 */
[----:B------:R-:W-:Y:S01]  /*e2c0*/  @!UP0 ULOP3.LUT UP2, URZ, UR42, 0x2, URZ, 0xc0, !UPT ;  /* 0x000000022a3f8892 */ /* 0x000fe2000f84c03f */
[-C--:B------:R-:W-:Y:S01]  /*e2d0*/  FMUL R139, R139, R10.reuse ;  /* 0x0000000a8b8b7220 */ /* 0x080fe20000400000 */
[----:B------:R-:W-:Y:S01]  /*e2e0*/  @!UP0 ULOP3.LUT UR42, UR42, 0x1, URZ, 0xc0, !UPT ;  /* 0x000000012a2a8892 */ /* 0x000fe2000f8ec03f */
[-C--:B------:R-:W-:Y:S01]  /*e2f0*/  FMUL R142, R142, R10.reuse ;  /* 0x0000000a8e8e7220 */ /* 0x080fe20000400000 */
[----:B------:R-:W-:Y:S01]  /*e300*/  @!UP0 USEL UR4, URZ, 0x1, UP2 ;  /* 0x000000013f048887 */ /* 0x000fe20009000000 */
[-C--:B------:R-:W-:Y:S01]  /*e310*/  FMUL R143, R143, R10.reuse ;  /* 0x0000000a8f8f7220 */ /* 0x080fe20000400000 */
[----:B------:R-:W-:Y:S01]  /*e320*/  @!UP1 UIADD3 UR5, UR42, 0x1, URZ ;  /* 0x000000012a059890 */ /* 0x000fe2000fffe03f */
[-C--:B------:R-:W-:Y:S01]  /*e330*/  FMUL R130, R130, R10.reuse ;  /* 0x0000000a82827220 */ /* 0x080fe20000400000 */
[----:B------:R-:W-:Y:S01]  /*e340*/  @!UP0 ULOP3.LUT UR41, UR41, UR4, URZ, 0x3c, !UPT ;  /* 0x0000000429298292 */ /* 0x000fe2000f8e3c3f */
[-C--:B------:R-:W-:Y:S01]  /*e350*/  FMUL R131, R131, R10.reuse ;  /* 0x0000000a83837220 */ /* 0x080fe20000400000 */
[----:B------:R-:W-:Y:S01]  /*e360*/  @!UP1 UISETP.GT.U32.AND UP2, UPT, UR5, 0x1, UPT ;  /* 0x000000010500988c */ /* 0x000fe2000bf44070 */
[-C--:B------:R-:W-:Y:S01]  /*e370*/  FMUL R134, R134, R10.reuse ;  /* 0x0000000a86867220 */ /* 0x080fe20000400000 */
[----:B------:R-:W-:Y:S01]  /*e380*/  @!UP1 ULOP3.LUT UR42, UR42, 0x1, URZ, 0xc, !UPT ;  /* 0x000000012a2a9892 */ /* 0x000fe2000f8e0c3f */
[-C--:B------:R-:W-:Y:S01]  /*e390*/  FMUL R135, R135, R10.reuse ;  /* 0x0000000a87877220 */ /* 0x080fe20000400000 */
[----:B------:R-:W-:Y:S01]  /*e3a0*/  @!UP1 USEL UR4, URZ, 0x1, !UP2 ;  /* 0x000000013f049887 */ /* 0x000fe2000d000000 */
[-C--:B------:R-:W-:Y:S01]  /*e3b0*/  FMUL R122, R122, R10.reuse ;  /* 0x0000000a7a7a7220 */ /* 0x080fe20000400000 */
[-C--:B------:R-:W-:Y:S01]  /*e3c0*/  FMUL R123, R123, R10.reuse ;  /* 0x0000000a7b7b7220 */ /* 0x080fe20000400000 */
[-C--:B------:R-:W-:Y:S01]  /*e3d0*/  FMUL R27, R126, R10.reuse ;  /* 0x0000000a7e1b7220 */ /* 0x080fe20000400000 */
[----:B------:R-:W-:Y:S01]  /*e3e0*/  @!UP1 ULOP3.LUT UR41, UR41, UR4, URZ, 0x3c, !UPT ;  /* 0x0000000429299292 */ /* 0x000fe2000f8e3c3f */
[-C--:B------:R-:W-:Y:S01]  /*e3f0*/  FMUL R127, R127, R10.reuse ;  /* 0x0000000a7f7f7220 */ /* 0x080fe20000400000 */
[-C--:B------:R-:W-:Y:S01]  /*e400*/  FMUL R29, R114, R10.reuse ;  /* 0x0000000a721d7220 */ /* 0x080fe20000400000 */
[-C--:B------:R-:W-:Y:S01]  /*e410*/  FMUL R28, R115, R10.reuse ;  /* 0x0000000a731c7220 */ /* 0x080fe20000400000 */
[-C--:B------:R-:W-:Y:S01]  /*e420*/  FMUL R31, R118, R10.reuse ;  /* 0x0000000a761f7220 */ /* 0x080fe20000400000 */
[----:B------:R-:W-:Y:S01]  /*e430*/  FMUL R30, R119, R10 ;  /* 0x0000000a771e7220 */ /* 0x000fe20000400000 */
[----:B-1----:R-:W-:Y:S06]  /*e440*/  @!P1 BRA `(.L_x_63) ;  /* 0x0000003c00ac9947 */ /* 0x002fec0003800000 */
.L_x_138:
[----:B------:R-:W-:Y:S04]  /*e450*/  BSSY B0, `(.L_x_64) ;  /* 0x000001b000007945 */ /* 0x000fe80003800000 */
[----:B------:R-:W-:Y:S05]  /*e460*/  @P0 BRA `(.L_x_65) ;  /* 0x0000000000640947 */ /* 0x000fea0003800000 */
[----:B------:R-:W2:Y:S01]  /*e470*/  LDC R4, c[0x0][0xa10] ;  /* 0x00028400ff047b82 */ /* 0x000ea20000000800 */
[----:B-1----:R-:W-:Y:S01]  /*e480*/  LOP3.LUT R0, R2, 0x60, RZ, 0xc0, !PT ;  /* 0x0000006002007812 */ /* 0x002fe200078ec0ff */
[----:B------:R-:W-:Y:S01]  /*e490*/  IMAD R5, RZ, RZ, -UR39 ;  /* 0x80000027ff057e24 */ /* 0x000fe2000f8e02ff */
[----:B------:R-:W-:Y:S01]  /*e4a0*/  SHF.R.U32.HI R3, RZ, 0x2, R2 ;  /* 0x00000002ff037819 */ /* 0x000fe20000011602 */
[----:B------:R-:W-:Y:S01]  /*e4b0*/  USHF.L.U32 UR4, UR38, 0x6, URZ ;  /* 0x0000000626047899 */ /* 0x000fe2000800063f */
[----:B------:R-:W-:Y:S02]  /*e4c0*/  SHF.R.U32.HI R0, RZ, 0x5, R0 ;  /* 0x00000005ff007819 */ /* 0x000fe40000011600 */
[----:B------:R-:W-:Y:S01]  /*e4d0*/  LOP3.LUT R3, R3, 0x7, RZ, 0xc0, !PT ;  /* 0x0000000703037812 */ /* 0x000fe200078ec0ff */
[----:B------:R-:W1:Y:S01]  /*e4e0*/  LDC.64 R6, c[0x0][0x688] ;  /* 0x0001a200ff067b82 */ /* 0x000e620000000a00 */
[----:B------:R-:W-:-:S04]  /*e4f0*/  SHF.L.U32 R0, R0, 0x4, RZ ;  /* 0x0000000400007819 */ /* 0x000fc800000006ff */
[----:B------:R-:W-:Y:S01]  /*e500*/  LOP3.LUT R3, R0, 0xfffffff0, R3, 0xe2, !PT ;  /* 0xfffffff000037812 */ /* 0x000fe200078ee203 */
[----:B--2---:R-:W-:-:S04]  /*e510*/  IMAD R5, R4, R5, UR40 ;  /* 0x0000002804057e24 */ /* 0x004fc8000f8e0205 */
[----:B-1----:R-:W-:Y:S02]  /*e520*/  IMAD R0, R5, R6, UR4 ;  /* 0x0000000405007e24 */ /* 0x002fe4000f8e0206 */
[----:B------:R-:W-:Y:S01]  /*e530*/  VIADD R5, R3, UR4 ;  /* 0x0000000403057c36 */ /* 0x000fe20008000000 */
[----:B------:R-:W-:Y:S01]  /*e540*/  ULDC UR4, c[0x0][0x288] ;  /* 0x0000a20000047ab9 */ /* 0x000fe20000000800 */
[----:B------:R-:W-:-:S03]  /*e550*/  IMAD R0, R7, UR36, R0 ;  /* 0x0000002407007c24 */ /* 0x000fc6000f8e0200 */
[----:B------:R-:W-:Y:S02]  /*e560*/  IADD3 R4, R5, 0x8, RZ ;  /* 0x0000000805047810 */ /* 0x000fe40007ffe0ff */
[----:B------:R-:W-:Y:S02]  /*e570*/  IADD3 R3, P2, R3, R0, RZ ;  /* 0x0000000003037210 */ /* 0x000fe40007f5e0ff */
[----:B------:R-:W-:Y:S02]  /*e580*/  ISETP.GE.U32.AND P0, PT, R5, UR4, PT ;  /* 0x0000000405007c0c */ /* 0x000fe4000bf06070 */
[----:B------:R-:W-:Y:S01]  /*e590*/  ISETP.GE.U32.AND P1, PT, R4, UR4, PT ;  /* 0x0000000404007c0c */ /* 0x000fe2000bf26070 */
[----:B------:R-:W-:Y:S01]  /*e5a0*/  ULDC.64 UR4, c[0x0][0x680] ;  /* 0x0001a00000047ab9 */ /* 0x000fe20000000a00 */
[----:B------:R-:W-:Y:S02]  /*e5b0*/  LEA.HI.X.SX32 R0, R0, RZ, 0x1, P2 ;  /* 0x000000ff00007211 */ /* 0x000fe400010f0eff */
[----:B------:R-:W-:-:S04]  /*e5c0*/  LEA R4, P2, R3, UR4, 0x2 ;  /* 0x0000000403047c11 */ /* 0x000fc8000f8410ff */
[----:B------:R-:W-:-:S05]  /*e5d0*/  LEA.HI.X R5, R3, UR5, R0, 0x2, P2 ;  /* 0x0000000503057c11 */ /* 0x000fca00090f1400 */
[----:B------:R2:W-:Y:S04]  /*e5e0*/  @!P0 STG.E desc[UR50][R4.64], R13 ;  /* 0x0000000d04008986 */ /* 0x0005e8000c101932 */
[----:B------:R2:W-:Y:S02]  /*e5f0*/  @!P1 STG.E desc[UR50][R4.64+0x20], R11 ;  /* 0x0000200b04009986 */ /* 0x0005e4000c101932 */
.L_x_65:
[----:B------:R-:W-:Y:S05]  /*e600*/  BSYNC B0 ;  /* 0x0000000000007941 */ /* 0x000fea0003800000 */
.L_x_64:
[----:B------:R-:W-:Y:S01]  /*e610*/  ULDC.64 UR4, c[0x0][0x730] ;  /* 0x0001cc0000047ab9 */ /* 0x000fe20000000a00 */
[-C--:B------:R-:W-:Y:S01]  /*e620*/  FMUL R33, R106, R10.reuse ;  /* 0x0000000a6a217220 */ /* 0x080fe20000400000 */
[----:B------:R-:W-:Y:S01]  /*e630*/  ISETP.NE.U32.AND P0, PT, RZ, UR4, PT ;  /* 0x00000004ff007c0c */ /* 0x000fe2000bf05070 */
[-C--:B------:R-:W-:Y:S01]  /*e640*/  FMUL R32, R107, R10.reuse ;  /* 0x0000000a6b207220 */ /* 0x080fe20000400000 */
[-C--:B------:R-:W-:Y:S01]  /*e650*/  FMUL R35, R110, R10.reuse ;  /* 0x0000000a6e237220 */ /* 0x080fe20000400000 */
[-C--:B------:R-:W-:Y:S01]  /*e660*/  FMUL R34, R111, R10.reuse ;  /* 0x0000000a6f227220 */ /* 0x080fe20000400000 */
[----:B------:R-:W-:Y:S01]  /*e670*/  ISETP.NE.AND.EX P0, PT, RZ, UR5, PT, P0 ;  /* 0x00000005ff007c0c */ /* 0x000fe2000bf05300 */
[-C--:B------:R-:W-:Y:S01]  /*e680*/  FMUL R37, R98, R10.reuse ;  /* 0x0000000a62257220 */ /* 0x080fe20000400000 */
[-C--:B------:R-:W-:Y:S01]  /*e690*/  FMUL R36, R99, R10.reuse ;  /* 0x0000000a63247220 */ /* 0x080fe20000400000 */
[-C--:B------:R-:W-:Y:S01]  /*e6a0*/  FMUL R39, R102, R10.reuse ;  /* 0x0000000a66277220 */ /* 0x080fe20000400000 */
[-C--:B------:R-:W-:Y:S01]  /*e6b0*/  FMUL R38, R103, R10.reuse ;  /* 0x0000000a67267220 */ /* 0x080fe20000400000 */
[-C--:B------:R-:W-:Y:S01]  /*e6c0*/  FMUL R41, R90, R10.reuse ;  /* 0x0000000a5a297220 */ /* 0x080fe20000400000 */
[-C--:B------:R-:W-:Y:S01]  /*e6d0*/  FMUL R40, R91, R10.reuse ;  /* 0x0000000a5b287220 */ /* 0x080fe20000400000 */
[-C--:B------:R-:W-:Y:S01]  /*e6e0*/  FMUL R43, R94, R10.reuse ;  /* 0x0000000a5e2b7220 */ /* 0x080fe20000400000 */
[----:B------:R-:W-:-:S05]  /*e6f0*/  FMUL R42, R95, R10 ;  /* 0x0000000a5f2a7220 */ /* 0x000fca0000400000 */
[----:B------:R-:W-:Y:S05]  /*e700*/  @P0 BRA `(.L_x_66) ;  /* 0x0000000000240947 */ /* 0x000fea0003800000 */
[----:B------:R-:W-:Y:S02]  /*e710*/  ULDC.64 UR4, c[0x0][0x728] ;  /* 0x0001ca0000047ab9 */ /* 0x000fe40000000a00 */
[----:B------:R-:W-:-:S04]  /*e720*/  ISETP.NE.U32.AND P0, PT, RZ, UR4, PT ;  /* 0x00000004ff007c0c */ /* 0x000fc8000bf05070 */
[----:B------:R-:W-:-:S13]  /*e730*/  ISETP.NE.AND.EX P0, PT, RZ, UR5, PT, P0 ;  /* 0x00000005ff007c0c */ /* 0x000fda000bf05300 */
[----:B------:R-:W-:Y:S05]  /*e740*/  @!P0 BRA `(.L_x_67) ;  /* 0x00000000000c8947 */ /* 0x000fea0003800000 */
[----:B--2---:R-:W2:Y:S02]  /*e750*/  LDC.64 R4, c[0x0][0x728] ;  /* 0x0001ca00ff047b82 */ /* 0x004ea40000000a00 */
[----:B--2---:R3:W5:Y:S01]  /*e760*/  LDG.E R16, desc[UR50][R4.64] ;  /* 0x0000003204107981 */ /* 0x004762000c1e1900 */
[----:B------:R-:W-:Y:S05]  /*e770*/  BRA `(.L_x_66) ;  /* 0x0000000000087947 */ /* 0x000fea0003800000 */
.L_x_67:
[----:B------:R-:W-:Y:S02]  /*e780*/  ULDC UR4, c[0x0][0x720] ;  /* 0x0001c80000047ab9 */ /* 0x000fe40000000800 */
[----:B------:R-:W-:-:S07]  /*e790*/  IMAD.U32 R16, RZ, RZ, UR4 ;  /* 0x00000004ff107e24 */ /* 0x000fce000f8e00ff */
.L_x_66:
[----:B-1----:R-:W-:-:S04]  /*e7a0*/  MOV R0, RZ ;  /* 0x000000ff00007202 */ /* 0x002fc80000000f00 */
[----:B------:R-:W-:-:S13]  /*e7b0*/  LOP3.LUT P0, RZ, R0, 0x9f, RZ, 0xc0, !PT ;  /* 0x0000009f00ff7812 */ /* 0x000fda000780c0ff */
[----:B------:R-:W-:Y:S05]  /*e7c0*/  @!P0 BRA `(.L_x_68) ;  /* 0x0000000000408947 */ /* 0x000fea0003800000 */
[----:B------:R-:W-:Y:S01]  /*e7d0*/  MOV R0, 0x0 ;  /* 0x0000000000007802 */ /* 0x000fe20000000f00 */
[----:B------:R-:W-:Y:S01]  /*e7e0*/  ULDC.64 UR4, c[0x4][0x70] ;  /* 0x01001c0000047ab9 */ /* 0x000fe20000000a00 */
[----:B------:R-:W-:Y:S01]  /*e7f0*/  ULDC.64 UR6, c[0x4][0x8] ;  /* 0x0100020000067ab9 */ /* 0x000fe20000000a00 */
[----:B--23--:R-:W-:Y:S01]  /*e800*/  MOV R4, UR4 ;  /* 0x0000000400047c02 */ /* 0x00cfe20008000f00 */
[----:B------:R1:W2:Y:S01]  /*e810*/  LDC.64 R14, c[0x4][R0] ;  /* 0x01000000000e7b82 */ /* 0x0002a20000000a00 */
[----:B------:R-:W-:Y:S01]  /*e820*/  IMAD.U32 R5, RZ, RZ, UR5 ;  /* 0x00000005ff057e24 */ /* 0x000fe2000f8e00ff */
[----:B------:R-:W-:Y:S01]  /*e830*/  ULDC.64 UR4, c[0x4][0x78] ;  /* 0x01001e0000047ab9 */ /* 0x000fe20000000a00 */
[----:B------:R-:W-:Y:S01]  /*e840*/  MOV R10, UR6 ;  /* 0x00000006000a7c02 */ /* 0x000fe20008000f00 */
[----:B------:R-:W-:Y:S01]  /*e850*/  IMAD.U32 R7, RZ, RZ, UR5 ;  /* 0x00000005ff077e24 */ /* 0x000fe2000f8e00ff */
[----:B------:R-:W-:Y:S01]  /*e860*/  MOV R6, UR4 ;  /* 0x0000000400067c02 */ /* 0x000fe20008000f00 */
[----:B------:R-:W-:Y:S01]  /*e870*/  IMAD.U32 R11, RZ, RZ, UR7 ;  /* 0x00000007ff0b7e24 */ /* 0x000fe2000f8e00ff */
[----:B------:R-:W-:Y:S01]  /*e880*/  MOV R8, 0x70 ;  /* 0x0000007000087802 */ /* 0x000fe20000000f00 */
[----:B------:R-:W-:Y:S01]  /*e890*/  IMAD.MOV.U32 R12, RZ, RZ, 0x1 ;  /* 0x00000001ff0c7424 */ /* 0x000fe200078e00ff */
[----:B-1----:R-:W-:-:S07]  /*e8a0*/  MOV R13, RZ ;  /* 0x000000ff000d7202 */ /* 0x002fce0000000f00 */
[----:B------:R-:W-:-:S07]  /*e8b0*/  LEPC R20, `(.L_x_68) ;  /* 0x000000001014794e */ /* 0x000fce0000000000 */
[----:B--2--5:R-:W-:Y:S05]  /*e8c0*/  CALL.ABS.NOINC R14 ;  /* 0x000000000e007343 */ /* 0x024fea0003c00000 */
.L_x_68:
[----:B------:R-:W-:Y:S01]  /*e8d0*/  MOV R0, UR46 ;  /* 0x0000002e00007c02 */ /* 0x000fe20008000f00 */
[----:B------:R-:W-:-:S04]  /*e8e0*/  IMAD.U32 R25, RZ, RZ, UR37 ;  /* 0x00000025ff197e24 */ /* 0x000fc8000f8e00ff */
[----:B------:R-:W-:-:S04]  /*e8f0*/  IMAD R25, R0, 0x1100, R25 ;  /* 0x0000110000197824 */ /* 0x000fc800078e0219 */
[----:B------:R-:W-:-:S05]  /*e900*/  VIADD R26, R25, 0x28f00 ;  /* 0x00028f00191a7836 */ /* 0x000fca0000000000 */
        /* <DEDUP_REMOVED lines=18> */
.L_x_69:
[C---:B------:R-:W-:Y:S01]  /*ea30*/  SHF.L.U32 R0, R2.reuse, 0x3, RZ ;  /* 0x0000000302007819 */ /* 0x040fe200000006ff */
[----:B------:R-:W-:Y:S01]  /*ea40*/  ULDC.64 UR4, c[0x0][0x730] ;  /* 0x0001cc0000047ab9 */ /* 0x000fe20000000a00 */
[----:B--23--:R-:W-:Y:S01]  /*ea50*/  IMAD.SHL.U32 R4, R2, 0x10, RZ ;  /* 0x0000001002047824 */ /* 0x00cfe200078e00ff */
[----:B------:R-:W-:Y:S01]  /*ea60*/  ISETP.NE.U32.AND P0, PT, RZ, UR4, PT ;  /* 0x00000004ff007c0c */ /* 0x000fe2000bf05070 */
[----:B------:R-:W-:Y:S01]  /*ea70*/  ULDC UR4, c[0x0][0x720] ;  /* 0x0001c80000047ab9 */ /* 0x000fe20000000800 */
[----:B------:R-:W-:Y:S02]  /*ea80*/  LOP3.LUT R3, R0, 0x300, RZ, 0xc0, !PT ;  /* 0x0000030000037812 */ /* 0x000fe400078ec0ff */
[----:B------:R-:W-:Y:S02]  /*ea90*/  LOP3.LUT R0, R2, 0x7f, RZ, 0xc0, !PT ;  /* 0x0000007f02007812 */ /* 0x000fe400078ec0ff */
[----:B------:R-:W-:Y:S02]  /*eaa0*/  SHF.R.U32.HI R6, RZ, 0x1, R2 ;  /* 0x00000001ff067819 */ /* 0x000fe40000011602 */
[----:B------:R-:W-:Y:S01]  /*eab0*/  LOP3.LUT R5, R4, 0x40, RZ, 0xc0, !PT ;  /* 0x0000004004057812 */ /* 0x000fe200078ec0ff */
[----:B------:R-:W-:Y:S01]  /*eac0*/  VIADD R0, R0, 0x1f ;  /* 0x0000001f00007836 */ /* 0x000fe20000000000 */
[----:B------:R-:W-:-:S02]  /*ead0*/  ISETP.NE.AND.EX P0, PT, RZ, UR5, PT, P0 ;  /* 0x00000005ff007c0c */ /* 0x000fc4000bf05300 */
[----:B------:R-:W-:Y:S01]  /*eae0*/  LOP3.LUT R5, R5, 0x8, R6, 0xf8, !PT ;  /* 0x0000000805057812 */ /* 0x000fe200078ef806 */
[----:B------:R-:W-:Y:S01]  /*eaf0*/  IMAD.SHL.U32 R6, R2, 0x2, RZ ;  /* 0x0000000202067824 */ /* 0x000fe200078e00ff */
[----:B-----5:R-:W-:Y:S02]  /*eb00*/  FSEL R44, R16, UR4, !P0 ;  /* 0x00000004102c7c08 */ /* 0x020fe4000c000000 */
[----:B------:R-:W-:Y:S02]  /*eb10*/  ISETP.GT.U32.AND P0, PT, R0, 0x3e, PT ;  /* 0x0000003e0000780c */ /* 0x000fe40003f04070 */
[----:B------:R-:W-:Y:S01]  /*eb20*/  LEA R3, R24, R3, 0x4 ;  /* 0x0000000318037211 */ /* 0x000fe200078e20ff */
[-C--:B------:R-:W-:Y:S01]  /*eb30*/  FMUL R7, R141, R44.reuse ;  /* 0x0000002c8d077220 */ /* 0x080fe20000400000 */
[----:B------:R-:W-:Y:S01]  /*eb40*/  LOP3.LUT R5, R5, 0x8, R6, 0x78, !PT ;  /* 0x0000000805057812 */ /* 0x000fe200078e7806 */
[-C--:B------:R-:W-:Y:S01]  /*eb50*/  FMUL R6, R140, R44.reuse ;  /* 0x0000002c8c067220 */ /* 0x080fe20000400000 */
[----:B------:R-:W-:Y:S01]  /*eb60*/  LOP3.LUT R4, R4, 0x80, RZ, 0xc0, !PT ;  /* 0x0000008004047812 */ /* 0x000fe200078ec0ff */
[-C--:B------:R-:W-:Y:S01]  /*eb70*/  FMUL R0, R139, R44.reuse ;  /* 0x0000002c8b007220 */ /* 0x080fe20000400000 */
[-C--:B------:R-:W-:Y:S01]  /*eb80*/  FMUL R8, R142, R44.reuse ;  /* 0x0000002c8e087220 */ /* 0x080fe20000400000 */
[-C--:B------:R-:W-:Y:S01]  /*eb90*/  FMUL R9, R143, R44.reuse ;  /* 0x0000002c8f097220 */ /* 0x080fe20000400000 */
[----:B------:R-:W-:Y:S01]  /*eba0*/  IADD3 R10, R5, R3, R4 ;  /* 0x00000003050a7210 */ /* 0x000fe20007ffe004 */
[-C--:B------:R-:W-:Y:S01]  /*ebb0*/  FMUL R4, R136, R44.reuse ;  /* 0x0000002c88047220 */ /* 0x080fe20000400000 */
[-C--:B------:R-:W-:Y:S01]  /*ebc0*/  FMUL R3, R137, R44.reuse ;  /* 0x0000002c89037220 */ /* 0x080fe20000400000 */
[----:B------:R-:W-:Y:S01]  /*ebd0*/  FMUL R5, R138, R44 ;  /* 0x0000002c8a057220 */ /* 0x000fe20000400000 */
[----:B------:R-:W-:Y:S01]  /*ebe0*/  F2FP.F16.F32.PACK_AB R6, R7, R6 ;  /* 0x000000060706723e */ /* 0x000fe200000000ff */
[----:B------:R-:W-:Y:S01]  /*ebf0*/  FMUL R11, R129, R44 ;  /* 0x0000002c810b7220 */ /* 0x000fe20000400000 */
[----:B------:R-:W-:Y:S01]  /*ec00*/  LEA R26, R10, R26, 0x1 ;  /* 0x0000001a0a1a7211 */ /* 0x000fe200078e08ff */
        /* <DEDUP_REMOVED lines=48> */
[----:B------:R-:W-:Y:S01]  /*ef10*/  IMAD R10, R10, 0x2, R25 ;  /* 0x000000020a0a7824 */ /* 0x000fe200078e0219 */
[----:B------:R-:W-:-:S02]  /*ef20*/  F2FP.F16.F32.PACK_AB R5, R0, R5 ;  /* 0x000000050005723e */ /* 0x000fc400000000ff */
[----:B------:R-:W-:Y:S01]  /*ef30*/  F2FP.F16.F32.PACK_AB R7, R9, R8 ;  /* 0x000000080907723e */ /* 0x000fe200000000ff */
[----:B------:R-:W-:Y:S06]  /*ef40*/  @P0 BRA `(.L_x_70) ;  /* 0x0000000000040947 */ /* 0x000fec0003800000 */
[----:B------:R-:W-:-:S04]  /*ef50*/  DEPBAR.LE SB0, 0x1 ;  /* 0x000080400000791a */ /* 0x000fc80000000000 */
.L_x_70:
[----:B------:R-:W-:Y:S05]  /*ef60*/  WARPSYNC.ALL ;  /* 0x0000000000007948 */ /* 0x000fea0003800000 */
[----:B------:R-:W-:Y:S01]  /*ef70*/  BAR.SYNC.DEFER_BLOCKING 0x1, 0x80 ;  /* 0x0042000000007b1d */ /* 0x000fe20000010000 */
[----:B------:R-:W-:Y:S02]  /*ef80*/  F2FP.F16.F32.PACK_AB R128, R11, R128 ;  /* 0x000000800b80723e */ /* 0x000fe400000000ff */
[----:B------:R-:W-:Y:S02]  /*ef90*/  F2FP.F16.F32.PACK_AB R129, R12, R13 ;  /* 0x0000000d0c81723e */ /* 0x000fe400000000ff */
[----:B------:R-:W-:Y:S01]  /*efa0*/  F2FP.F16.F32.PACK_AB R130, R133, R132 ;  /* 0x000000848582723e */ /* 0x000fe200000000ff */
[----:B------:R-:W-:Y:S01]  /*efb0*/  BSSY B0, `(.L_x_71) ;  /* 0x0000017000007945 */ /* 0x000fe20003800000 */
[----:B------:R-:W-:Y:S01]  /*efc0*/  F2FP.F16.F32.PACK_AB R131, R14, R15 ;  /* 0x0000000f0e83723e */ /* 0x000fe200000000ff */
[----:B------:R1:W-:Y:S01]  /*efd0*/  STSM.16.M88.4 [R10+0x28f00], R4 ;  /* 0x028f00040a007844 */ /* 0x0003e20000000200 */
[----:B------:R-:W-:Y:S01]  /*efe0*/  @!PT LDS RZ, [RZ] ;  /* 0x00000000fffff984 */ /* 0x000fe20000000800 */
[----:B------:R-:W-:Y:S01]  /*eff0*/  @!PT LDS RZ, [RZ] ;  /* 0x00000000fffff984 */ /* 0x000fe20000000800 */
[----:B------:R-:W-:Y:S01]  /*f000*/  @!PT LDS RZ, [RZ] ;  /* 0x00000000fffff984 */ /* 0x000fe20000000800 */
[----:B------:R-:W-:Y:S01]  /*f010*/  @!PT LDS RZ, [RZ] ;  /* 0x00000000fffff984 */ /* 0x000fe20000000800 */
[----:B------:R2:W-:Y:S06]  /*f020*/  MEMBAR.ALL.CTA ;  /* 0x0000000000007992 */ /* 0x0005ec0000008000 */
[----:B--2---:R-:W2:Y:S02]  /*f030*/  FENCE.VIEW.ASYNC.S ;  /* 0x00000000000073c6 */ /* 0x004ea40000000000 */
[----:B--2---:R-:W-:Y:S06]  /*f040*/  BAR.SYNC.DEFER_BLOCKING 0x1, 0x80 ;  /* 0x0042000000007b1d */ /* 0x004fec0000010000 */
[----:B------:R-:W-:Y:S05]  /*f050*/  @P0 BRA `(.L_x_72) ;  /* 0x0000000000300947 */ /* 0x000fea0003800000 */
[----:B------:R-:W-:Y:S01]  /*f060*/  R2UR UR32, R25 ;  /* 0x00000000192072ca */ /* 0x000fe200000e0000 */
[----:B------:R-:W-:Y:S02]  /*f070*/  UIADD3 UR35, -UR39, URZ, URZ ;  /* 0x0000003f27237290 */ /* 0x000fe4000fffe13f */
[----:B------:R-:W-:Y:S01]  /*f080*/  UIADD3 UR6, UP0, UR48, 0x670, URZ ;  /* 0x0000067030067890 */ /* 0x000fe2000ff1e03f */
[----:B------:R-:W-:Y:S01]  /*f090*/  ULDC UR4, c[0x0][0xa10] ;  /* 0x0002840000047ab9 */ /* 0x000fe20000000800 */
[----:B------:R-:W-:Y:S02]  /*f0a0*/  USHF.L.U32 UR34, UR38, 0x6, URZ ;  /* 0x0000000626227899 */ /* 0x000fe4000800063f */
[----:B------:R-:W-:Y:S02]  /*f0b0*/  UIMAD UR35, UR4, UR35, UR40 ;  /* 0x00000023042372a4 */ /* 0x000fe4000f8e0228 */
[----:B------:R-:W-:Y:S01]  /*f0c0*/  UIADD3.X UR7, URZ, UR49, URZ, UP0, !UPT ;  /* 0x000000313f077290 */ /* 0x000fe200087fe43f */
[----:B------:R-:W-:-:S03]  /*f0d0*/  UMOV UR33, URZ ;  /* 0x0000003f00217c82 */ /* 0x000fc60008000000 */
[----:B------:R-:W-:-:S09]  /*f0e0*/  UIADD3 UR32, UR32, 0x28f00, URZ ;  /* 0x00028f0020207890 */ /* 0x000fd2000fffe03f */
[----:B------:R2:W-:Y:S01]  /*f0f0*/  UTMASTG.4D [UR32], [UR6] ;  /* 0x00000020060073b5 */ /* 0x0005e20008018000 */
[----:B------:R0:W-:Y:S01]  /*f100*/  UTMACMDFLUSH ;  /* 0x00000000000079b7 */ /* 0x0001e20000000000 */
[----:B--2---:R-:W-:-:S04]  /*f110*/  DEPBAR.LE SB0, 0x1 ;  /* 0x000080400000791a */ /* 0x004fc80000000000 */
.L_x_72:
[----:B------:R-:W-:Y:S05]  /*f120*/  BSYNC B0 ;  /* 0x0000000000007941 */ /* 0x000fea0003800000 */
.L_x_71:
        /* <DEDUP_REMOVED lines=12> */
[----:B---3--:R-:W3:Y:S02]  /*f1f0*/  FENCE.VIEW.ASYNC.S ;  /* 0x00000000000073c6 */ /* 0x008ee40000000000 */
[----:B---3--:R-:W-:Y:S06]  /*f200*/  BAR.SYNC.DEFER_BLOCKING 0x1, 0x80 ;  /* 0x0042000000007b1d */ /* 0x008fec0000010000 */
        /* <DEDUP_REMOVED lines=8> */
[----:B------:R-:W-:-:S03]  /*f290*/  UMOV UR33, 0x10 ;  /* 0x0000001000217882 */ /* 0x000fc60000000000 */
[----:B------:R-:W-:-:S09]  /*f2a0*/  UIADD3 UR32, UR32, 0x29700, URZ ;  /* 0x0002970020207890 */ /* 0x000fd2000fffe03f */
[----:B------:R3:W-:Y:S01]  /*f2b0*/  UTMASTG.4D [UR32], [UR6] ;  /* 0x00000020060073b5 */ /* 0x0007e20008018000 */
[----:B------:R0:W-:Y:S01]  /*f2c0*/  UTMACMDFLUSH ;  /* 0x00000000000079b7 */ /* 0x0001e20000000000 */
[----:B---3--:R-:W-:-:S04]  /*f2d0*/  DEPBAR.LE SB0, 0x1 ;  /* 0x000080400000791a */ /* 0x008fc80000000000 */
.L_x_74:
[----:B------:R-:W-:Y:S05]  /*f2e0*/  BSYNC B0 ;  /* 0x0000000000007941 */ /* 0x000fea0003800000 */
.L_x_73:
[----:B------:R-:W-:Y:S01]  /*f2f0*/  BAR.SYNC.DEFER_BLOCKING 0x1, 0x80 ;  /* 0x0042000000007b1d */ /* 0x000fe20000010000 */
[----:B------:R-:W-:Y:S02]  /*f300*/  F2FP.F16.F32.PACK_AB R112, R113, R112 ;  /* 0x000000707170723e */ /* 0x000fe400000000ff */
[----:B------:R-:W-:Y:S02]  /*f310*/  F2FP.F16.F32.PACK_AB R113, R28, R29 ;  /* 0x0000001d1c71723e */ /* 0x000fe400000000ff */
[----:B------:R-:W-:Y:S01]  /*f320*/  F2FP.F16.F32.PACK_AB R114, R117, R116 ;  /* 0x000000747572723e */ /* 0x000fe200000000ff */
[----:B------:R-:W-:Y:S01]  /*f330*/  BSSY B0, `(.L_x_75) ;  /* 0x0000018000007945 */ /* 0x000fe20003800000 */
[----:B------:R-:W-:Y:S01]  /*f340*/  F2FP.F16.F32.PACK_AB R115, R30, R31 ;  /* 0x0000001f1e73723e */ /* 0x000fe200000000ff */
[----:B------:R3:W-:Y:S01]  /*f350*/  STSM.16.M88.4 [R26], R120 ;  /* 0x000000781a007844 */ /* 0x0007e20000000200 */
[----:B------:R-:W-:Y:S01]  /*f360*/  @!PT LDS RZ, [RZ] ;  /* 0x00000000fffff984 */ /* 0x000fe20000000800 */
[----:B------:R-:W-:Y:S01]  /*f370*/  @!PT LDS RZ, [RZ] ;  /* 0x00000000fffff984 */ /* 0x000fe20000000800 */
[----:B------:R-:W-:Y:S01]  /*f380*/  @!PT LDS RZ, [RZ] ;  /* 0x00000000fffff984 */ /* 0x000fe20000000800 */
[----:B------:R-:W-:Y:S01]  /*f390*/  @!PT LDS RZ, [RZ] ;  /* 0x00000000fffff984 */ /* 0x000fe20000000800 */
[----:B------:R4:W-:Y:S06]  /*f3a0*/  MEMBAR.ALL.CTA ;  /* 0x0000000000007992 */ /* 0x0009ec0000008000 */
[----:B----4-:R-:W4:Y:S02]  /*f3b0*/  FENCE.VIEW.ASYNC.S ;  /* 0x00000000000073c6 */ /* 0x010f240000000000 */
[----:B----4-:R-:W-:Y:S06]  /*f3c0*/  BAR.SYNC.DEFER_BLOCKING 0x1, 0x80 ;  /* 0x0042000000007b1d */ /* 0x010fec0000010000 */
        /* <DEDUP_REMOVED lines=9> */
[----:B------:R-:W-:Y:S01]  /*f460*/  UIADD3 UR8, UR8, 0x28f00, URZ ;  /* 0x00028f0008087890 */ /* 0x000fe2000fffe03f */
[----:B------:R-:W-:-:S08]  /*f470*/  UMOV UR12, UR36 ;  /* 0x00000024000c7c82 */ /* 0x000fd00008000000 */
[----:B------:R4:W-:Y:S01]  /*f480*/  UTMASTG.4D [UR8], [UR6] ;  /* 0x00000008060073b5 */ /* 0x0009e20008018000 */
[----:B------:R0:W-:Y:S01]  /*f490*/  UTMACMDFLUSH ;  /* 0x00000000000079b7 */ /* 0x0001e20000000000 */
[----:B----4-:R-:W-:-:S04]  /*f4a0*/  DEPBAR.LE SB0, 0x1 ;  /* 0x000080400000791a */ /* 0x010fc80000000000 */
.L_x_76:
[----:B------:R-:W-:Y:S05]  /*f4b0*/  BSYNC B0 ;  /* 0x0000000000007941 */ /* 0x000fea0003800000 */
.L_x_75:
        /* <DEDUP_REMOVED lines=12> */
[----:B-----5:R-:W5:Y:S02]  /*f580*/  FENCE.VIEW.ASYNC.S ;  /* 0x00000000000073c6 */ /* 0x020f640000000000 */
[----:B-----5:R-:W-:Y:S06]  /*f590*/  BAR.SYNC.DEFER_BLOCKING 0x1, 0x80 ;  /* 0x0042000000007b1d */ /* 0x020fec0000010000 */
        /* <DEDUP_REMOVED lines=13> */
[----:B-1----:R-:W-:-:S04]  /*f670*/  DEPBAR.LE SB0, 0x1 ;  /* 0x000080400000791a */ /* 0x002fc80000000000 */
.L_x_78:
[----:B------:R-:W-:Y:S05]  /*f680*/  BSYNC B0 ;  /* 0x0000000000007941 */ /* 0x000fea0003800000 */
.L_x_77:
        /* <DEDUP_REMOVED lines=28> */
.L_x_80:
[----:B------:R-:W-:Y:S05]  /*f850*/  BSYNC B0 ;  /* 0x0000000000007941 */ /* 0x000fea0003800000 */
.L_x_79:
        /* <DEDUP_REMOVED lines=28> */
.L_x_82:
[----:B------:R-:W-:Y:S05]  /*fa20*/  BSYNC B0 ;  /* 0x0000000000007941 */ /* 0x000fea0003800000 */
.L_x_81:
[----:B------:R-:W-:Y:S06]  /*fa30*/  BAR.SYNC.DEFER_BLOCKING 0x1, 0x80 ;  /* 0x0042000000007b1d */ /* 0x000fec0000010000 */
[----:B------:R-:W-:Y:S01]  /*fa40*/  BSSY B0, `(.L_x_83) ;  /* 0x0000016000007945 */ /* 0x000fe20003800000 */
        /* <DEDUP_REMOVED lines=19> */
[----:B------:R1:W-:Y:S02]  /*fb80*/  UTMASTG.4D [UR8], [UR6] ;  /* 0x00000008060073b5 */ /* 0x0003e40008018000 */
[----:B-1----:R0:W-:Y:S02]  /*fb90*/  UTMACMDFLUSH ;  /* 0x00000000000079b7 */ /* 0x0021e40000000000 */
.L_x_84:
[----:B------:R-:W-:Y:S05]  /*fba0*/  BSYNC B0 ;  /* 0x0000000000007941 */ /* 0x000fea0003800000 */
.L_x_83:
[----:B------:R-:W-:Y:S01]  /*fbb0*/  ULEA UR4, UR46, 0xfffffff8, 0x3 ;  /* 0xfffffff82e047891 */ /* 0x000fe2000f8e183f */
[----:B------:R-:W-:-:S04]  /*fbc0*/  DEPBAR.LE SB0, 0x0 ;  /* 0x000080000000791a */ /* 0x000fc80000000000 */
[----:B------:R-:W-:Y:S01]  /*fbd0*/  ULOP3.LUT UR4, UR4, 0x8, URZ, 0xc0, !UPT ;  /* 0x0000000804047892 */ /* 0x000fe2000f8ec03f */
[----:B------:R-:W-:-:S03]  /*fbe0*/  LOP3.LUT R19, R19, 0x1, RZ, 0x3c, !PT ;  /* 0x0000000113137812 */ /* 0x000fc600078e3cff */
[----:B------:R-:W-:-:S06]  /*fbf0*/  ULOP3.LUT UR4, UR4, 0x18, URZ, 0x3c, !UPT ;  /* 0x0000001804047892 */ /* 0x000fcc000f8e3c3f */
[----:B------:R-:W-:Y:S01]  /*fc00*/  MOV R0, UR4 ;  /* 0x0000000400007c02 */ /* 0x000fe20008000f00 */
[----:B------:R-:W-:Y:S02]  /*fc10*/  ULDC UR4, c[0x0][0xc] ;  /* 0x0000030000047ab9 */ /* 0x000fe40000000800 */
[----:B------:R-:W-:Y:S01]  /*fc20*/  VIADD R17, R17, UR4 ;  /* 0x0000000411117c36 */ /* 0x000fe20008000000 */
[----:B------:R-:W-:Y:S01]  /*fc30*/  ULDC UR4, c[0x0][0xa00] ;  /* 0x0002800000047ab9 */ /* 0x000fe20000000800 */
[----:B------:R1:W-:Y:S03]  /*fc40*/  SYNCS.ARRIVE.TRANS64.A1T0 RZ, [R0+UR37+0x2c290], RZ ;  /* 0x02c290ff00ff79a7 */ /* 0x0003e60008100025 */
[----:B------:R-:W-:-:S13]  /*fc50*/  ISETP.GE.AND P0, PT, R17, UR4, PT ;  /* 0x0000000411007c0c */ /* 0x000fda000bf06270 */
[----:B-1----:R-:W-:Y:S05]  /*fc60*/  @!P0 BRA `(.L_x_85) ;  /* 0xffffff10003c8947 */ /* 0x002fea000383ffff */
[----:B------:R-:W-:Y:S05]  /*fc70*/  EXIT ;  /* 0x000000000000794d */ /* 0x000fea0003800000 */
.L_x_6:
[----:B------:R-:W-:-:S08]  /*fc80*/  NOP ;  /* 0x0000000000007918 */ /* 0x000fd00000000000 */
[----:B------:R-:W2:-:S00]  /*fc90*/  USETMAXREG.DEALLOC.CTAPOOL 0x18 ;  /* 0x00000018000079c8 */ /* 0x000e8000080e0500 */
[----:B------:R-:W-:-:S13]  /*fca0*/  PLOP3.LUT P3, PT, PT, PT, UP0, 0x80, 0x0 ;  /* 0x000000000000781c */ /* 0x000fda0003f6f008 */
[----:B--2---:R-:W-:Y:S05]  /*fcb0*/  @!P3 BRA `(.L_x_86) ;  /* 0x0000000c0034b947 */ /* 0x004fea0003800000 */
[----:B------:R-:W-:-:S13]  /*fcc0*/  PLOP3.LUT P2, PT, PT, PT, UP1, 0x80, 0x0 ;  /* 0x000000000000781c */ /* 0x000fda0003f4f018 */
[----:B-1----:R-:W-:Y:S05]  /*fcd0*/  @P2 EXIT ;  /* 0x000000000000294d */ /* 0x002fea0003800000 */
[----:B------:R-:W-:Y:S02]  /*fce0*/  ULDC UR4, c[0x0][0xa00] ;  /* 0x0002800000047ab9 */ /* 0x000fe40000000800 */
[----:B------:R-:W-:-:S13]  /*fcf0*/  ISETP.GE.AND P2, PT, R17, UR4, PT ;  /* 0x0000000411007c0c */ /* 0x000fda000bf46270 */
[----:B------:R-:W-:Y:S05]  /*fd00*/  @P2 EXIT ;  /* 0x000000000000294d */ /* 0x000fea0003800000 */
[----:B------:R-:W-:Y:S01]  /*fd10*/  LOP3.LUT P2, RZ, R2, 0x1f, RZ, 0xc0, !PT ;  /* 0x0000001f02ff7812 */ /* 0x000fe2000784c0ff */
[----:B------:R-:W-:Y:S01]  /*fd20*/  BSSY B0, `(.L_x_87) ;  /* 0x00000c5000007945 */ /* 0x000fe20003800000 */
[----:B------:R-:W-:Y:S01]  /*fd30*/  MOV R4, 0x1 ;  /* 0x0000000100047802 */ /* 0x000fe20000000f00 */
[----:B------:R-:W-:Y:S01]  /*fd40*/  IMAD.MOV.U32 R0, RZ, RZ, RZ ;  /* 0x000000ffff007224 */ /* 0x000fe200078e00ff */
[----:B------:R-:W-:Y:S01]  /*fd50*/  PLOP3.LUT P0, PT, P2, P0, PT, 0x2a, 0x0 ;  /* 0x000000000000781c */ /* 0x000fe20001700572 */
[----:B------:R-:W-:Y:S01]  /*fd60*/  ULOP3.LUT UR24, UR44, 0x2, URZ, 0xfc, !UPT ;  /* 0x000000022c187892 */ /* 0x000fe2000f8efc3f */
[----:B------:R-:W-:Y:S01]  /*fd70*/  MOV R5, 0x1 ;  /* 0x0000000100057802 */ /* 0x000fe20000000f00 */
[----:B------:R-:W-:Y:S01]  /*fd80*/  ULDC UR25, c[0x0][0xc] ;  /* 0x0000030000197ab9 */ /* 0x000fe20000000800 */
[----:B------:R-:W-:Y:S01]  /*fd90*/  ULDC.64 UR22, c[0x0][0x198] ;  /* 0x0000660000167ab9 */ /* 0x000fe20000000a00 */
[----:B------:R-:W-:-:S08]  /*fda0*/  ULDC UR26, c[0x0][0xa00] ;  /* 0x00028000001a7ab9 */ /* 0x000fd00000000800 */
.L_x_102:
[----:B------:R-:W1:Y:S01]  /*fdb0*/  LDC R6, c[0x0][0xa04] ;  /* 0x00028100ff067b82 */ /* 0x000e620000000800 */
[----:B------:R-:W-:Y:S01]  /*fdc0*/  IMAD.MOV.U32 R7, RZ, RZ, R17 ;  /* 0x000000ffff077224 */ /* 0x000fe200078e0011 */
[----:B------:R-:W-:-:S06]  /*fdd0*/  UMOV UR4, 0xffffffff ;  /* 0xffffffff00047882 */ /* 0x000fcc0000000000 */
[----:B------:R-:W2:Y:S08]  /*fde0*/  LDC R10, c[0x0][0xa10] ;  /* 0x00028400ff0a7b82 */ /* 0x000eb00000000800 */
[----:B------:R-:W3:Y:S01]  /*fdf0*/  LDC R13, c[0x0][0xa1c] ;  /* 0x00028700ff0d7b82 */ /* 0x000ee20000000800 */
[----:B-1----:R-:W-:Y:S02]  /*fe00*/  ISETP.NE.AND P2, PT, R6, 0x1, PT ;  /* 0x000000010600780c */ /* 0x002fe40003f45270 */
[----:B--2---:R-:W-:-:S11]  /*fe10*/  ISETP.NE.AND P3, PT, R10, 0x1, PT ;  /* 0x000000010a00780c */ /* 0x004fd60003f65270 */
[----:B------:R-:W1:Y:S01]  /*fe20*/  @P2 LDC.64 R8, c[0x0][0xa08] ;  /* 0x00028200ff082b82 */ /* 0x000e620000000a00 */
[----:B---3--:R-:W-:-:S07]  /*fe30*/  ISETP.NE.AND P4, PT, R13, 0x1, PT ;  /* 0x000000010d00780c */ /* 0x008fce0003f85270 */
[----:B------:R-:W2:Y:S08]  /*fe40*/  @P3 LDC R12, c[0x0][0xa14] ;  /* 0x00028500ff0c3b82 */ /* 0x000eb00000000800 */
[----:B------:R-:W3:Y:S08]  /*fe50*/  @P3 LDC R11, c[0x0][0xa18] ;  /* 0x00028600ff0b3b82 */ /* 0x000ef00000000800 */
[----:B------:R-:W4:Y:S01]  /*fe60*/  @P4 LDC.64 R2, c[0x0][0xa20] ;  /* 0x00028800ff024b82 */ /* 0x000f220000000a00 */
[----:B-1----:R-:W-:-:S05]  /*fe70*/  @P2 IMAD.HI.U32 R8, R17, R8, RZ ;  /* 0x0000000811082227 */ /* 0x002fca00078e00ff */
[----:B------:R-:W-:-:S04]  /*fe80*/  @P2 SHF.R.U32.HI R7, RZ, R9, R8 ;  /* 0x00000009ff072219 */ /* 0x000fc80000011608 */
[----:B------:R-:W-:Y:S01]  /*fe90*/  MOV R9, R7 ;  /* 0x0000000700097202 */ /* 0x000fe20000000f00 */
[----:B--2---:R-:W-:-:S05]  /*fea0*/  @P3 IMAD.HI.U32 R8, R7, R12, RZ ;  /* 0x0000000c07083227 */ /* 0x004fca00078e00ff */
[----:B---3--:R-:W-:-:S05]  /*feb0*/  @P3 SHF.R.U32.HI R9, RZ, R11, R8 ;  /* 0x0000000bff093219 */ /* 0x008fca0000011608 */
[----:B----4-:R-:W-:-:S04]  /*fec0*/  @P4 IMAD.HI.U32 R8, R9, R2, RZ ;  /* 0x0000000209084227 */ /* 0x010fc800078e00ff */
[--C-:B------:R-:W-:Y:S01]  /*fed0*/  IMAD.MOV.U32 R2, RZ, RZ, R9.reuse ;  /* 0x000000ffff027224 */ /* 0x100fe200078e0009 */
[----:B------:R-:W-:Y:S01]  /*fee0*/  @P4 SHF.R.U32.HI R2, RZ, R3, R8 ;  /* 0x00000003ff024219 */ /* 0x000fe20000011608 */
[----:B------:R-:W-:-:S03]  /*fef0*/  IMAD.MOV R3, RZ, RZ, -R9 ;  /* 0x000000ffff037224 */ /* 0x000fc600078e0a09 */
[----:B------:R-:W-:Y:S01]  /*ff00*/  IADD3 R2, -R2, RZ, RZ ;  /* 0x000000ff02027210 */ /* 0x000fe20007ffe1ff */
[----:B------:R-:W-:-:S04]  /*ff10*/  IMAD R10, R10, R3, R7 ;  /* 0x000000030a0a7224 */ /* 0x000fc800078e0207 */
[----:B------:R-:W-:Y:S01]  /*ff20*/  IMAD R2, R13, R2, R9 ;  /* 0x000000020d027224 */ /* 0x000fe200078e0209 */
[----:B------:R-:W-:Y:S06]  /*ff30*/  BRA.DIV UR4, `(.L_x_88) ;  /* 0x0000002604087947 */ /* 0x000fec000b800000 */
[----:B------:R-:W-:-:S13]  /*ff40*/  ELECT P6, URZ, PT ;  /* 0x00000000003f782f */ /* 0x000fda00038c0000 */
.L_x_141:
[----:B------:R-:W-:Y:S01]  /*ff50*/  IADD3 R3, -R7, RZ, RZ ;  /* 0x000000ff07037210 */ /* 0x000fe20007ffe1ff */
[----:B------:R-:W-:Y:S04]  /*ff60*/  BSSY B1, `(.L_x_89) ;  /* 0x0000049000017945 */ /* 0x000fe80003800000 */
[----:B------:R-:W-:Y:S01]  /*ff70*/  IMAD R3, R6, R3, R17 ;  /* 0x0000000306037224 */ /* 0x000fe200078e0211 */
[----:B------:R-:W-:-:S03]  /*ff80*/  MOV R6, RZ ;  /* 0x000000ff00067202 */ /* 0x000fc60000000f00 */
[----:B------:R-:W-:Y:S01]  /*ff90*/  IMAD.SHL.U32 R3, R3, 0x80, RZ ;  /* 0x0000008003037824 */ /* 0x000fe200078e00ff */
[----:B------:R-:W-:Y:S06]  /*ffa0*/  @!P6 BRA `(.L_x_90) ;  /* 0x000000040010e947 */ /* 0x000fec0003800000 */
[----:B------:R-:W1:Y:S01]  /*ffb0*/  S2R R7, SR_CgaCtaId ;  /* 0x0000000000077919 */ /* 0x000e620000008800 */
[----:B------:R-:W-:-:S04]  /*ffc0*/  MOV R6, 0x400 ;  /* 0x0000040000067802 */ /* 0x000fc80000000f00 */
[----:B-1----:R-:W-:Y:S02]  /*ffd0*/  LEA R9, R7, R6, 0x18 ;  /* 0x0000000607097211 */ /* 0x002fe400078ec0ff */
[----:B------:R-:W-:-:S03]  /*ffe0*/  SHF.L.U32 R6, R5, 0x1f, RZ ;  /* 0x0000001f05067819 */ /* 0x000fc600000006ff */
[----:B------:R-:W-:-:S04]  /*fff0*/  IMAD R7, R0, 0x8, R9 ;  /* 0x0000000800077824 */ /* 0x000fc800078e0209 */
[----:B------:R-:W1:Y:S02]  /*10000*/  SYNCS.PHASECHK.TRANS64.TRYWAIT P2, [R7+URZ+0x2c260], R6 ;  /* 0x02c26006070075a7 */ /* 0x000e64000804017f */
[----:B-1----:R-:W-:Y:S05]  /*10010*/  @!P2 BRA `(.L_x_91) ;  /* 0x0000002000f0a947 */ /* 0x002fea0003800000 */
.L_x_142:
[----:B------:R-:W-:Y:S01]  /*10020*/  UPRMT UR4, UR24, 0x9910, URZ ;  /* 0x0000991018047896 */ /* 0x000fe2000800003f */
[----:B-1----:R-:W-:-:S03]  /*10030*/  @P1 MOV R6, 0x3800 ;  /* 0x0000380000061802 */ /* 0x002fc60000000f00 */
[----:B------:R-:W-:Y:S01]  /*10040*/  UISETP.NE.AND UP0, UPT, UR4, 0x2, UPT ;  /* 0x000000020400788c */ /* 0x000fe2000bf05270 */
[----:B------:R1:W-:Y:S05]  /*10050*/  @P1 SYNCS.ARRIVE.TRANS64 RZ, [R7+URZ+0x2c250], R6 ;  /* 0x02c2500607ff19a7 */ /* 0x0003ea000800003f */
[----:B------:R-:W-:-:S13]  /*10060*/  PLOP3.LUT P2, PT, PT, PT, UP0, 0x80, 0x0 ;  /* 0x000000000000781c */ /* 0x000fda0003f4f008 */
[----:B-1----:R-:W-:Y:S05]  /*10070*/  @P2 BRA `(.L_x_92) ;  /* 0x0000000000042947 */ /* 0x002fea0003800000 */
[----:B------:R-:W-:Y:S01]  /*10080*/  BPT.TRAP 0x1 ;  /* 0x000000040000795c */ /* 0x000fe20000300000 */
.L_x_92:
[----:B------:R-:W-:Y:S05]  /*10090*/  @P0 BRA `(.L_x_93) ;  /* 0x0000000000040947 */ /* 0x000fea0003800000 */
[----:B------:R-:W-:Y:S01]  /*100a0*/  BPT.TRAP 0x1 ;  /* 0x000000040000795c */ /* 0x000fe20000300000 */
.L_x_93:
[----:B------:R-:W-:Y:S01]  /*100b0*/  R2UR UR5, R9 ;  /* 0x00000000090572ca */ /* 0x000fe200000e0000 */
[----:B------:R-:W-:Y:S01]  /*100c0*/  UIADD3 UR4, UP0, UR22, 0xf0, URZ ;  /* 0x000000f016047890 */ /* 0x000fe2000ff1e03f */
[----:B------:R-:W-:Y:S01]  /*100d0*/  R2UR UR14, R0 ;  /* 0x00000000000e72ca */ /* 0x000fe200000e0000 */
[----:B------:R-:W-:Y:S01]  /*100e0*/  UMOV UR10, URZ ;  /* 0x0000003f000a7c82 */ /* 0x000fe20008000000 */
[----:B------:R-:W-:Y:S01]  /*100f0*/  R2UR UR9, R7 ;  /* 0x00000000070972ca */ /* 0x000fe200000e0000 */
[----:B------:R-:W-:Y:S01]  /*10100*/  UMOV UR6, 0x0 ;  /* 0x0000000000067882 */ /* 0x000fe20000000000 */
[----:B------:R-:W-:Y:S01]  /*10110*/  R2UR UR11, R3 ;  /* 0x00000000030b72ca */ /* 0x000fe200000e0000 */
[----:B------:R-:W-:Y:S01]  /*10120*/  UMOV UR7, 0x10000000 ;  /* 0x1000000000077882 */ /* 0x000fe20000000000 */
[----:B------:R-:W-:Y:S01]  /*10130*/  R2UR UR12, R10 ;  /* 0x000000000a0c72ca */ /* 0x000fe200000e0000 */
[----:B------:R-:W-:Y:S01]  /*10140*/  UMOV UR16, 0x10 ;  /* 0x0000001000107882 */ /* 0x000fe20000000000 */
[----:B------:R-:W-:Y:S01]  /*10150*/  R2UR UR13, R2 ;  /* 0x00000000020d72ca */ /* 0x000fe200000e0000 */
[----:B------:R-:W-:Y:S01]  /*10160*/  UMOV UR18, 0x20 ;  /* 0x0000002000127882 */ /* 0x000fe20000000000 */
[----:B------:R-:W-:Y:S01]  /*10170*/  UMOV UR20, 0x30 ;  /* 0x0000003000147882 */ /* 0x000fe20000000000 */
[----:B------:R-:W-:Y:S01]  /*10180*/  UMOV UR21, 0x40 ;  /* 0x0000004000157882 */ /* 0x000fe20000000000 */
[----:B------:R-:W-:Y:S01]  /*10190*/  VIADD R0, R0, 0x1 ;  /* 0x0000000100007836 */ /* 0x000fe20000000000 */
[----:B------:R-:W-:-:S02]  /*101a0*/  UIMAD UR14, UR14, 0x3800, UR5 ;  /* 0x000038000e0e78a4 */ /* 0x000fc4000f8e0205 */
[----:B------:R-:W-:Y:S02]  /*101b0*/  UIADD3 UR9, UR9, 0x2c250, URZ ;  /* 0x0002c25009097890 */ /* 0x000fe4000fffe03f */
[----:B------:R-:W-:Y:S01]  /*101c0*/  UIADD3.X UR5, URZ, UR23, URZ, UP0, !UPT ;  /* 0x000000173f057290 */ /* 0x000fe200087fe43f */
[C---:B------:R-:W-:Y:S01]  /*101d0*/  ISETP.NE.AND P2, PT, R0.reuse, 0x2, PT ;  /* 0x000000020000780c */ /* 0x040fe20003f45270 */
[----:B------:R-:W-:Y:S02]  /*101e0*/  UIADD3 UR15, UR14, 0x800, URZ ;  /* 0x000008000e0f7890 */ /* 0x000fe4000fffe03f */
[----:B------:R-:W-:Y:S01]  /*101f0*/  UIADD3 UR17, UR14, 0x1000, URZ ;  /* 0x000010000e117890 */ /* 0x000fe2000fffe03f */
[----:B------:R-:W-:Y:S01]  /*10200*/  SEL R6, RZ, 0x1, P2 ;  /* 0x00000001ff067807 */ /* 0x000fe20001000000 */
[----:B------:R-:W-:Y:S01]  /*10210*/  UMOV UR8, UR14 ;  /* 0x0000000e00087c82 */ /* 0x000fe20008000000 */
[----:B------:R-:W-:Y:S01]  /*10220*/  UIADD3 UR19, UR14, 0x1800, URZ ;  /* 0x000018000e137890 */ /* 0x000fe2000fffe03f */
[----:B------:R-:W-:Y:S01]  /*10230*/  SEL R0, R0, RZ, P2 ;  /* 0x000000ff00007207 */ /* 0x000fe20001000000 */
[----:B------:R1:W-:Y:S01]  /*10240*/  UTMALDG.4D [UR8], [UR4], desc[UR6] ;  /* 0x00000608040075b4 */ /* 0x0003e20008019000 */
[----:B------:R-:W-:-:S02]  /*10250*/  LOP3.LUT R5, R5, R6, RZ, 0x3c, !PT ;  /* 0x0000000605057212 */ /* 0x000fc400078e3cff */
[----:B------:R-:W-:Y:S01]  /*10260*/  MOV R6, 0x40 ;  /* 0x0000004000067802 */ /* 0x000fe20000000f00 */
[----:B-1----:R-:W-:Y:S01]  /*10270*/  UMOV UR8, UR15 ;  /* 0x0000000f00087c82 */ /* 0x002fe20008000000 */
[----:B------:R-:W-:Y:S01]  /*10280*/  UMOV UR10, UR16 ;  /* 0x00000010000a7c82 */ /* 0x000fe20008000000 */
[----:B------:R-:W-:Y:S01]  /*10290*/  UIADD3 UR15, UR14, 0x2000, URZ ;  /* 0x000020000e0f7890 */ /* 0x000fe2000fffe03f */
[----:B------:R1:W-:Y:S01]  /*102a0*/  UTMALDG.4D [UR8], [UR4], desc[UR6] ;  /* 0x00000608040075b4 */ /* 0x0003e20008019000 */
[----:B------:R-:W-:Y:S01]  /*102b0*/  UIADD3 UR16, UR14, 0x2800, URZ ;  /* 0x000028000e107890 */ /* 0x000fe2000fffe03f */
[----:B-1----:R-:W-:Y:S01]  /*102c0*/  UMOV UR8, UR17 ;  /* 0x0000001100087c82 */ /* 0x002fe20008000000 */
[----:B------:R-:W-:Y:S01]  /*102d0*/  UMOV UR10, UR18 ;  /* 0x00000012000a7c82 */ /* 0x000fe20008000000 */
[----:B------:R-:W-:Y:S01]  /*102e0*/  UIADD3 UR17, UR14, 0x3000, URZ ;  /* 0x000030000e117890 */ /* 0x000fe2000fffe03f */
[----:B------:R1:W-:Y:S02]  /*102f0*/  UTMALDG.4D [UR8], [UR4], desc[UR6] ;  /* 0x00000608040075b4 */ /* 0x0003e40008019000 */
[----:B------:R-:W-:Y:S01]  /*10300*/  UMOV UR14, 0x50 ;  /* 0x00000050000e7882 */ /* 0x000fe20000000000 */
[----:B-1----:R-:W-:Y:S01]  /*10310*/  UMOV UR8, UR19 ;  /* 0x0000001300087c82 */ /* 0x002fe20008000000 */
[----:B------:R-:W-:-:S02]  /*10320*/  UMOV UR10, UR20 ;  /* 0x00000014000a7c82 */ /* 0x000fc40008000000 */
[----:B------:R1:W-:Y:S02]  /*10330*/  UTMALDG.4D [UR8], [UR4], desc[UR6] ;  /* 0x00000608040075b4 */ /* 0x0003e40008019000 */
[----:B-1----:R-:W-:Y:S01]  /*10340*/  UMOV UR8, UR15 ;  /* 0x0000000f00087c82 */ /* 0x002fe20008000000 */
[----:B------:R-:W-:Y:S02]  /*10350*/  UMOV UR10, UR21 ;  /* 0x00000015000a7c82 */ /* 0x000fe40008000000 */
[----:B------:R1:W-:Y:S02]  /*10360*/  UTMALDG.4D [UR8], [UR4], desc[UR6] ;  /* 0x00000608040075b4 */ /* 0x0003e40008019000 */
[----:B-1----:R-:W-:Y:S01]  /*10370*/  UMOV UR8, UR16 ;  /* 0x0000001000087c82 */ /* 0x002fe20008000000 */
[----:B------:R-:W-:Y:S01]  /*10380*/  UMOV UR10, UR14 ;  /* 0x0000000e000a7c82 */ /* 0x000fe20008000000 */
[----:B------:R-:W-:Y:S01]  /*10390*/  UMOV UR14, 0x60 ;  /* 0x00000060000e7882 */ /* 0x000fe20000000000 */
[----:B------:R1:W-:Y:S02]  /*103a0*/  UTMALDG.4D [UR8], [UR4], desc[UR6] ;  /* 0x00000608040075b4 */ /* 0x0003e40008019000 */
[----:B-1----:R-:W-:Y:S01]  /*103b0*/  UMOV UR8, UR17 ;  /* 0x0000001100087c82 */ /* 0x002fe20008000000 */
[----:B------:R-:W-:-:S02]  /*103c0*/  UMOV UR10, UR14 ;  /* 0x0000000e000a7c82 */ /* 0x000fc40008000000 */
[----:B------:R1:W-:Y:S02]  /*103d0*/  UTMALDG.4D [UR8], [UR4], desc[UR6] ;  /* 0x00000608040075b4 */ /* 0x0003e40008019000 */
[----:B-1----:R-:W-:Y:S01]  /*103e0*/  NOP ;  /* 0x0000000000007918 */ /* 0x002fe20000000000 */
.L_x_90:
[----:B------:R-:W-:Y:S05]  /*103f0*/  BSYNC B1 ;  /* 0x0000000000017941 */ /* 0x000fea0003800000 */
.L_x_89:
[----:B------:R-:W-:Y:S01]  /*10400*/  LOP3.LUT P2, RZ, R4, 0xff, RZ, 0xc0, !PT ;  /* 0x000000ff04ff7812 */ /* 0x000fe2000784c0ff */
[----:B------:R-:W-:-:S12]  /*10410*/  BSSY B1, `(.L_x_94) ;  /* 0x0000009000017945 */ /* 0x000fd80003800000 */
[----:B------:R-:W-:Y:S05]  /*10420*/  @!P2 BRA `(.L_x_95) ;  /* 0x00000000001ca947 */ /* 0x000fea0003800000 */
[----:B------:R-:W1:Y:S01]  /*10430*/  S2R R7, SR_CgaCtaId ;  /* 0x0000000000077919 */ /* 0x000e620000008800 */
[----:B------:R-:W-:-:S04]  /*10440*/  MOV R4, 0x400 ;  /* 0x0000040000047802 */ /* 0x000fc80000000f00 */
[----:B-1----:R-:W-:Y:S02]  /*10450*/  LEA R7, R7, R4, 0x18 ;  /* 0x0000000407077211 */ /* 0x002fe400078ec0ff */
[----:B------:R-:W-:Y:S02]  /*10460*/  SHF.L.U32 R4, RZ, 0x1f, RZ ;  /* 0x0000001fff047819 */ /* 0x000fe400000006ff */
[----:B------:R1:W-:Y:S02]  /*10470*/  SYNCS.ARRIVE.TRANS64.A1T0 RZ, [R7+URZ+0x2c2b0], RZ ;  /* 0x02c2b0ff07ff79a7 */ /* 0x0003e4000810003f */
[----:B------:R-:W2:Y:S02]  /*10480*/  SYNCS.PHASECHK.TRANS64.TRYWAIT P2, [R7+URZ+0x2c2b0], R4 ;  /* 0x02c2b004070075a7 */ /* 0x000ea4000804017f */
[----:B-12---:R-:W-:Y:S05]  /*10490*/  @!P2 BRA `(.L_x_96) ;  /* 0x0000001c00e4a947 */ /* 0x006fea0003800000 */
.L_x_95:
[----:B------:R-:W-:Y:S05]  /*104a0*/  BSYNC B1 ;  /* 0x0000000000017941 */ /* 0x000fea0003800000 */
.L_x_94:
[----:B------:R-:W-:Y:S04]  /*104b0*/  BSSY B1, `(.L_x_97) ;  /* 0x0000047000017945 */ /* 0x000fe80003800000 */
[----:B------:R-:W-:Y:S05]  /*104c0*/  @!P6 BRA `(.L_x_98) ;  /* 0x000000040014e947 */ /* 0x000fea0003800000 */
[----:B-1----:R-:W1:Y:S01]  /*104d0*/  S2R R7, SR_CgaCtaId ;  /* 0x0000000000077919 */ /* 0x002e620000008800 */
[----:B------:R-:W-:Y:S02]  /*104e0*/  MOV R4, 0x400 ;  /* 0x0000040000047802 */ /* 0x000fe40000000f00 */
[----:B------:R-:W-:Y:S02]  /*104f0*/  SHF.L.U32 R9, R5, 0x1f, RZ ;  /* 0x0000001f05097819 */ /* 0x000fe400000006ff */
[----:B-1----:R-:W-:-:S05]  /*10500*/  LEA R7, R7, R4, 0x18 ;  /* 0x0000000407077211 */ /* 0x002fca00078ec0ff */
[----:B------:R-:W-:-:S04]  /*10510*/  IMAD R4, R0, 0x8, R7 ;  /* 0x0000000800047824 */ /* 0x000fc800078e0207 */
[----:B------:R-:W1:Y:S02]  /*10520*/  SYNCS.PHASECHK.TRANS64.TRYWAIT P2, [R4+URZ+0x2c260], R9 ;  /* 0x02c26009040075a7 */ /* 0x000e64000804017f */
[----:B-1----:R-:W-:Y:S05]  /*10530*/  @!P2 BRA `(.L_x_99) ;  /* 0x0000001c00d0a947 */ /* 0x002fea0003800000 */
.L_x_143:
[----:B------:R-:W-:Y:S01]  /*10540*/  UPRMT UR4, UR24, 0x9910, URZ ;  /* 0x0000991018047896 */ /* 0x000fe2000800003f */
[----:B-1----:R-:W-:-:S03]  /*10550*/  @P1 MOV R9, 0x3800 ;  /* 0x0000380000091802 */ /* 0x002fc60000000f00 */
[----:B------:R-:W-:Y:S01]  /*10560*/  UISETP.NE.AND UP0, UPT, UR4, 0x2, UPT ;  /* 0x000000020400788c */ /* 0x000fe2000bf05270 */
[----:B------:R1:W-:Y:S05]  /*10570*/  @P1 SYNCS.ARRIVE.TRANS64 RZ, [R4+URZ+0x2c250], R9 ;  /* 0x02c2500904ff19a7 */ /* 0x0003ea000800003f */
[----:B------:R-:W-:-:S13]  /*10580*/  PLOP3.LUT P2, PT, PT, PT, UP0, 0x80, 0x0 ;  /* 0x000000000000781c */ /* 0x000fda0003f4f008 */
[----:B-1----:R-:W-:Y:S05]  /*10590*/  @P2 BRA `(.L_x_100) ;  /* 0x0000000000042947 */ /* 0x002fea0003800000 */
[----:B------:R-:W-:Y:S01]  /*105a0*/  BPT.TRAP 0x1 ;  /* 0x000000040000795c */ /* 0x000fe20000300000 */
.L_x_100:
[----:B------:R-:W-:Y:S05]  /*105b0*/  @P0 BRA `(.L_x_101) ;  /* 0x0000000000040947 */ /* 0x000fea0003800000 */
[----:B------:R-:W-:Y:S01]  /*105c0*/  BPT.TRAP 0x1 ;  /* 0x000000040000795c */ /* 0x000fe20000300000 */
.L_x_101:
        /* <DEDUP_REMOVED lines=15> */
[----:B------:R-:W-:Y:S01]  /*106c0*/  UIMAD UR14, UR14, 0x3800, UR5 ;  /* 0x000038000e0e78a4 */ /* 0x000fe2000f8e0205 */
[----:B------:R-:W-:Y:S01]  /*106d0*/  VIADD R0, R0, 0x1 ;  /* 0x0000000100007836 */ /* 0x000fe20000000000 */
[----:B------:R-:W-:-:S02]  /*106e0*/  UIADD3.X UR5, URZ, UR23, URZ, UP0, !UPT ;  /* 0x000000173f057290 */ /* 0x000fc400087fe43f */
[----:B------:R-:W-:Y:S02]  /*106f0*/  UIADD3 UR11, UR11, UR8, URZ ;  /* 0x000000080b0b7290 */ /* 0x000fe4000fffe03f */
[----:B------:R-:W-:Y:S01]  /*10700*/  UIADD3 UR9, UR9, 0x2c250, URZ ;  /* 0x0002c25009097890 */ /* 0x000fe2000fffe03f */
        /* <DEDUP_REMOVED lines=8> */
[----:B------:R-:W-:Y:S01]  /*10790*/  LOP3.LUT R5, R5, R2, RZ, 0x3c, !PT ;  /* 0x0000000205057212 */ /* 0x000fe200078e3cff */
        /* <DEDUP_REMOVED lines=23> */
[----:B--2---:R-:W-:Y:S01]  /*10910*/  NOP ;  /* 0x0000000000007918 */ /* 0x004fe20000000000 */
.L_x_98:
[----:B------:R-:W-:Y:S05]  /*10920*/  BSYNC B1 ;  /* 0x0000000000017941 */ /* 0x000fea0003800000 */
.L_x_97:
[----:B------:R-:W-:Y:S02]  /*10930*/  IADD3 R17, R17, UR25, RZ ;  /* 0x0000001911117c10 */ /* 0x000fe4000fffe0ff */
[----:B-1----:R-:W-:Y:S02]  /*10940*/  PRMT R4, RZ, 0x7610, R4 ;  /* 0x00007610ff047816 */ /* 0x002fe40000000004 */
[----:B------:R-:W-:-:S13]  /*10950*/  ISETP.GE.AND P2, PT, R17, UR26, PT ;  /* 0x0000001a11007c0c */ /* 0x000fda000bf46270 */
[----:B------:R-:W-:Y:S05]  /*10960*/  @!P2 BRA `(.L_x_102) ;  /* 0xfffffff40010a947 */ /* 0x000fea000383ffff */
[----:B------:R-:W-:Y:S05]  /*10970*/  BSYNC B0 ;  /* 0x0000000000007941 */ /* 0x000fea0003800000 */
.L_x_87:
[----:B------:R-:W-:Y:S05]  /*10980*/  EXIT ;  /* 0x000000000000794d */ /* 0x000fea0003800000 */
.L_x_86:
[----:B-1----:R-:W-:Y:S02]  /*10990*/  ULDC UR4, c[0x0][0xa00] ;  /* 0x0002800000047ab9 */ /* 0x002fe40000000800 */
[----:B------:R-:W-:-:S13]  /*109a0*/  ISETP.GE.AND P0, PT, R17, UR4, PT ;  /* 0x0000000411007c0c */ /* 0x000fda000bf06270 */
[----:B------:R-:W-:Y:S05]  /*109b0*/  @P0 EXIT ;  /* 0x000000000000094d */ /* 0x000fea0003800000 */
[----:B------:R-:W-:Y:S01]  /*109c0*/  LOP3.LUT P0, RZ, R2, 0x1f, RZ, 0xc0, !PT ;  /* 0x0000001f02ff7812 */ /* 0x000fe2000780c0ff */
[----:B------:R-:W-:Y:S01]  /*109d0*/  BSSY B0, `(.L_x_103) ;  /* 0x0000161000007945 */ /* 0x000fe20003800000 */
[----:B------:R-:W-:Y:S01]  /*109e0*/  IMAD.MOV.U32 R5, RZ, RZ, 0x1 ;  /* 0x00000001ff057424 */ /* 0x000fe200078e00ff */
[----:B------:R-:W-:Y:S01]  /*109f0*/  MOV R0, RZ ;  /* 0x000000ff00007202 */ /* 0x000fe20000000f00 */
[----:B------:R-:W-:Y:S01]  /*10a00*/  IMAD.MOV.U32 R4, RZ, RZ, 0x1 ;  /* 0x00000001ff047424 */ /* 0x000fe200078e00ff */
[----:B------:R-:W-:Y:S01]  /*10a10*/  PLOP3.LUT P0, PT, P0, P2, PT, 0x2a, 0x0 ;  /* 0x000000000000781c */ /* 0x000fe20000704572 */
[----:B------:R-:W-:Y:S01]  /*10a20*/  ULOP3.LUT UR20, UR45, 0x2, URZ, 0xfc, !UPT ;  /* 0x000000022d147892 */ /* 0x000fe2000f8efc3f */
[----:B------:R-:W-:Y:S01]  /*10a30*/  ULDC.64 UR16, c[0x0][0x198] ;  /* 0x0000660000107ab9 */ /* 0x000fe20000000a00 */
[----:B------:R-:W-:-:S10]  /*10a40*/  ULDC UR21, c[0x0][0xc] ;  /* 0x0000030000157ab9 */ /* 0x000fd40000000800 */
.L_x_131:
[----:B------:R-:W1:Y:S01]  /*10a50*/  LDC R8, c[0x0][0xa04] ;  /* 0x00028100ff087b82 */ /* 0x000e620000000800 */
[----:B------:R-:W-:Y:S02]  /*10a60*/  ULDC UR4, c[0x0][0x28c] ;  /* 0x0000a30000047ab9 */ /* 0x000fe40000000800 */
[----:B------:R-:W-:-:S04]  /*10a70*/  UIADD3 UR4, UR4, 0x7f, URZ ;  /* 0x0000007f04047890 */ /* 0x000fc8000fffe03f */
[----:B------:R-:W-:Y:S01]  /*10a80*/  USHF.R.S32.HI UR5, URZ, 0x1f, UR4 ;  /* 0x0000001f3f057899 */ /* 0x000fe20008011404 */
[----:B------:R-:W2:Y:S03]  /*10a90*/  LDC R9, c[0x0][0xa10] ;  /* 0x00028400ff097b82 */ /* 0x000ea60000000800 */
[----:B------:R-:W-:-:S03]  /*10aa0*/  ULEA.HI UR5, UR5, UR4, URZ, 0x7 ;  /* 0x0000000405057291 */ /* 0x000fc6000f8f383f */
[----:B------:R-:W-:Y:S01]  /*10ab0*/  UMOV UR4, 0xffffffff ;  /* 0xffffffff00047882 */ /* 0x000fe20000000000 */
[----:B------:R-:W-:Y:S01]  /*10ac0*/  USHF.R.S32.HI UR5, URZ, 0x7, UR5 ;  /* 0x000000073f057899 */ /* 0x000fe20008011405 */
        /* <DEDUP_REMOVED lines=8> */
[----:B-1----:R-:W-:Y:S01]  /*10b50*/  @P3 IMAD.HI.U32 R10, R17, R6, RZ ;  /* 0x00000006110a3227 */ /* 0x002fe200078e00ff */
[----:B------:R-:W-:-:S04]  /*10b60*/  MOV R6, R17 ;  /* 0x0000001100067202 */ /* 0x000fc80000000f00 */
[----:B------:R-:W-:-:S05]  /*10b70*/  @P3 SHF.R.U32.HI R6, RZ, R7, R10 ;  /* 0x00000007ff063219 */ /* 0x000fca000001160a */
[----:B--2---:R-:W-:-:S04]  /*10b80*/  @P4 IMAD.HI.U32 R10, R6, R11, RZ ;  /* 0x0000000b060a4227 */ /* 0x004fc800078e00ff */
[----:B------:R-:W-:Y:S01]  /*10b90*/  IMAD.MOV.U32 R7, RZ, RZ, R6 ;  /* 0x000000ffff077224 */ /* 0x000fe200078e0006 */
[----:B---3--:R-:W-:-:S05]  /*10ba0*/  @P4 SHF.R.U32.HI R7, RZ, R13, R10 ;  /* 0x0000000dff074219 */ /* 0x008fca000001160a */
[----:B----4-:R-:W-:Y:S01]  /*10bb0*/  @P5 IMAD.HI.U32 R10, R7, R2, RZ ;  /* 0x00000002070a5227 */ /* 0x010fe200078e00ff */
[----:B------:R-:W-:-:S04]  /*10bc0*/  MOV R2, R7 ;  /* 0x0000000700027202 */ /* 0x000fc80000000f00 */
[----:B------:R-:W-:Y:S01]  /*10bd0*/  @P5 SHF.R.U32.HI R2, RZ, R3, R10 ;  /* 0x00000003ff025219 */ /* 0x000fe2000001160a */
[----:B------:R-:W-:-:S03]  /*10be0*/  IMAD.MOV R3, RZ, RZ, -R7 ;  /* 0x000000ffff037224 */ /* 0x000fc600078e0a07 */
[----:B------:R-:W-:Y:S01]  /*10bf0*/  IADD3 R2, -R2, RZ, RZ ;  /* 0x000000ff02027210 */ /* 0x000fe20007ffe1ff */
[----:B------:R-:W-:Y:S01]  /*10c00*/  IMAD R3, R9, R3, R6 ;  /* 0x0000000309037224 */ /* 0x000fe200078e0206 */
[----:B------:R-:W-:-:S03]  /*10c10*/  IADD3 R6, -R6, RZ, RZ ;  /* 0x000000ff06067210 */ /* 0x000fc60007ffe1ff */
[----:B------:R-:W-:Y:S02]  /*10c20*/  IMAD R2, R12, R2, R7 ;  /* 0x000000020c027224 */ /* 0x000fe400078e0207 */
[----:B------:R-:W-:-:S05]  /*10c30*/  IMAD R8, R8, R6, R17 ;  /* 0x0000000608087224 */ /* 0x000fca00078e0211 */
[----:B------:R-:W-:-:S04]  /*10c40*/  LEA R8, R8, 0xff, 0x7 ;  /* 0x000000ff08087811 */ /* 0x000fc800078e38ff */
[----:B------:R-:W-:-:S04]  /*10c50*/  SHF.R.S32.HI R7, RZ, 0x1f, R8 ;  /* 0x0000001fff077819 */ /* 0x000fc80000011408 */
[----:B------:R-:W-:-:S04]  /*10c60*/  LEA.HI R7, R7, R8, RZ, 0x7 ;  /* 0x0000000807077211 */ /* 0x000fc800078f38ff */
[----:B------:R-:W-:-:S04]  /*10c70*/  SHF.R.S32.HI R6, RZ, 0x7, R7 ;  /* 0x00000007ff067819 */ /* 0x000fc80000011407 */
[----:B------:R-:W-:Y:S01]  /*10c80*/  VIMNMX R6, R6, UR5, PT ;  /* 0x0000000506067c48 */ /* 0x000fe2000bfe0100 */
[----:B------:R-:W-:Y:S06]  /*10c90*/  BRA.DIV UR4, `(.L_x_104) ;  /* 0x0000001a040c7947 */ /* 0x000fec000b800000 */
[----:B------:R-:W-:-:S13]  /*10ca0*/  ELECT P6, URZ, PT ;  /* 0x00000000003f782f */ /* 0x000fda00038c0000 */
.L_x_146:
[----:B------:R-:W-:Y:S01]  /*10cb0*/  ISETP.GT.AND P3, PT, R6, RZ, P6 ;  /* 0x000000ff0600720c */ /* 0x000fe20003764270 */
[----:B------:R-:W-:-:S12]  /*10cc0*/  BSSY B1, `(.L_x_105) ;  /* 0x0000044000017945 */ /* 0x000fd80003800000 */
[----:B------:R-:W-:Y:S05]  /*10cd0*/  @!P3 BRA `(.L_x_106) ;  /* 0x000000040008b947 */ /* 0x000fea0003800000 */
[----:B------:R-:W1:Y:S01]  /*10ce0*/  S2R R8, SR_CgaCtaId ;  /* 0x0000000000087919 */ /* 0x000e620000008800 */
[----:B------:R-:W-:-:S04]  /*10cf0*/  MOV R7, 0x400 ;  /* 0x0000040000077802 */ /* 0x000fc80000000f00 */
[----:B-1----:R-:W-:Y:S02]  /*10d00*/  LEA R9, R8, R7, 0x18 ;  /* 0x0000000708097211 */ /* 0x002fe400078ec0ff */
[----:B------:R-:W-:Y:S02]  /*10d10*/  SHF.L.U32 R7, R4, 0x1f, RZ ;  /* 0x0000001f04077819 */ /* 0x000fe400000006ff */
[----:B------:R-:W-:-:S04]  /*10d20*/  LEA R8, R0, R9, 0x3 ;  /* 0x0000000900087211 */ /* 0x000fc800078e18ff */
[----:B------:R-:W1:Y:S02]  /*10d30*/  SYNCS.PHASECHK.TRANS64.TRYWAIT P4, [R8+URZ+0x2c228], R7 ;  /* 0x02c22807080075a7 */ /* 0x000e64000808017f */
[----:B-1----:R-:W-:Y:S05]  /*10d40*/  @!P4 BRA `(.L_x_107) ;  /* 0x000000180000c947 */ /* 0x002fea0003800000 */
.L_x_147:
[----:B------:R-:W-:Y:S01]  /*10d50*/  UPRMT UR4, UR20, 0x9910, URZ ;  /* 0x0000991014047896 */ /* 0x000fe2000800003f */
[----:B-1----:R-:W-:-:S03]  /*10d60*/  @P2 IMAD.MOV.U32 R7, RZ, RZ, 0x7000 ;  /* 0x00007000ff072424 */ /* 0x002fc600078e00ff */
[----:B------:R-:W-:Y:S01]  /*10d70*/  UISETP.NE.AND UP0, UPT, UR4, 0x2, UPT ;  /* 0x000000020400788c */ /* 0x000fe2000bf05270 */
[----:B------:R1:W-:Y:S05]  /*10d80*/  @P2 SYNCS.ARRIVE.TRANS64 RZ, [R8+URZ+0x2c200], R7 ;  /* 0x02c2000708ff29a7 */ /* 0x0003ea000800003f */
[----:B------:R-:W-:-:S13]  /*10d90*/  PLOP3.LUT P4, PT, PT, PT, UP0, 0x80, 0x0 ;  /* 0x000000000000781c */ /* 0x000fda0003f8f008 */
[----:B-1----:R-:W-:Y:S05]  /*10da0*/  @P4 BRA `(.L_x_108) ;  /* 0x0000000000044947 */ /* 0x002fea0003800000 */
[----:B------:R-:W-:Y:S01]  /*10db0*/  BPT.TRAP 0x1 ;  /* 0x000000040000795c */ /* 0x000fe20000300000 */
.L_x_108:
[----:B------:R-:W-:Y:S05]  /*10dc0*/  @P0 BRA `(.L_x_109) ;  /* 0x0000000000040947 */ /* 0x000fea0003800000 */
[----:B------:R-:W-:Y:S01]  /*10dd0*/  BPT.TRAP 0x1 ;  /* 0x000000040000795c */ /* 0x000fe20000300000 */
.L_x_109:
[----:B------:R-:W-:Y:S01]  /*10de0*/  IMAD R9, R0, 0x7000, R9 ;  /* 0x0000700000097824 */ /* 0x000fe200078e0209 */
[----:B------:R-:W-:Y:S01]  /*10df0*/  R2UR UR9, R8 ;  /* 0x00000000080972ca */ /* 0x000fe200000e0000 */
[----:B------:R-:W-:Y:S01]  /*10e00*/  UIADD3 UR4, UP0, UR16, 0x1f0, URZ ;  /* 0x000001f010047890 */ /* 0x000fe2000ff1e03f */
[----:B------:R-:W-:Y:S01]  /*10e10*/  R2UR UR12, R3 ;  /* 0x00000000030c72ca */ /* 0x000fe200000e0000 */
[----:B------:R-:W-:Y:S01]  /*10e20*/  UMOV UR10, URZ ;  /* 0x0000003f000a7c82 */ /* 0x000fe20008000000 */
[----:B------:R-:W-:Y:S01]  /*10e30*/  R2UR UR14, R9 ;  /* 0x00000000090e72ca */ /* 0x000fe200000e0000 */
[----:B------:R-:W-:Y:S01]  /*10e40*/  UIADD3.X UR5, URZ, UR17, URZ, UP0, !UPT ;  /* 0x000000113f057290 */ /* 0x000fe200087fe43f */
[----:B------:R-:W-:Y:S01]  /*10e50*/  R2UR UR13, R2 ;  /* 0x00000000020d72ca */ /* 0x000fe200000e0000 */
[----:B------:R-:W-:Y:S01]  /*10e60*/  UMOV UR6, 0x0 ;  /* 0x0000000000067882 */ /* 0x000fe20000000000 */
[----:B------:R-:W-:Y:S01]  /*10e70*/  UMOV UR7, 0x10000000 ;  /* 0x1000000000077882 */ /* 0x000fe20000000000 */
[----:B------:R-:W-:Y:S01]  /*10e80*/  UMOV UR11, URZ ;  /* 0x0000003f000b7c82 */ /* 0x000fe20008000000 */
[----:B------:R-:W-:Y:S01]  /*10e90*/  UMOV UR22, 0x10 ;  /* 0x0000001000167882 */ /* 0x000fe20000000000 */
[----:B------:R-:W-:Y:S01]  /*10ea0*/  UMOV UR23, 0x20 ;  /* 0x0000002000177882 */ /* 0x000fe20000000000 */
[----:B------:R-:W-:Y:S01]  /*10eb0*/  UMOV UR24, 0x30 ;  /* 0x0000003000187882 */ /* 0x000fe20000000000 */
[----:B------:R-:W-:Y:S01]  /*10ec0*/  UIADD3 UR9, UR9, 0x2c200, URZ ;  /* 0x0002c20009097890 */ /* 0x000fe2000fffe03f */
[----:B------:R-:W-:Y:S01]  /*10ed0*/  IADD3 R0, R0, 0x1, RZ ;  /* 0x0000000100007810 */ /* 0x000fe20007ffe0ff */
[----:B------:R-:W-:-:S02]  /*10ee0*/  UMOV UR25, 0x40 ;  /* 0x0000004000197882 */ /* 0x000fc40000000000 */
[----:B------:R-:W-:Y:S01]  /*10ef0*/  UIADD3 UR8, UR14, 0x7000, URZ ;  /* 0x000070000e087890 */ /* 0x000fe2000fffe03f */
[C---:B------:R-:W-:Y:S01]  /*10f00*/  ISETP.NE.AND P4, PT, R0.reuse, 0x5, PT ;  /* 0x000000050000780c */ /* 0x040fe20003f85270 */
[----:B------:R-:W-:Y:S02]  /*10f10*/  UIADD3 UR15, UR14, 0x8000, URZ ;  /* 0x000080000e0f7890 */ /* 0x000fe4000fffe03f */
[----:B------:R-:W-:Y:S01]  /*10f20*/  UIADD3 UR18, UR14, 0x9000, URZ ;  /* 0x000090000e127890 */ /* 0x000fe2000fffe03f */
[----:B------:R-:W-:Y:S01]  /*10f30*/  SEL R7, RZ, 0x1, P4 ;  /* 0x00000001ff077807 */ /* 0x000fe20002000000 */
[----:B------:R-:W-:Y:S01]  /*10f40*/  UIADD3 UR19, UR14, 0xa000, URZ ;  /* 0x0000a0000e137890 */ /* 0x000fe2000fffe03f */
[----:B------:R-:W-:Y:S02]  /*10f50*/  SEL R0, R0, RZ, P4 ;  /* 0x000000ff00007207 */ /* 0x000fe40002000000 */
[----:B------:R1:W-:Y:S01]  /*10f60*/  UTMALDG.4D [UR8], [UR4], desc[UR6] ;  /* 0x00000608040075b4 */ /* 0x0003e20008019000 */
[----:B------:R-:W-:Y:S01]  /*10f70*/  LOP3.LUT R4, R4, R7, RZ, 0x3c, !PT ;  /* 0x0000000704047212 */ /* 0x000fe200078e3cff */
[----:B-1----:R-:W-:Y:S01]  /*10f80*/  UMOV UR8, UR15 ;  /* 0x0000000f00087c82 */ /* 0x002fe20008000000 */
[----:B------:R-:W-:Y:S01]  /*10f90*/  UMOV UR10, UR22 ;  /* 0x00000016000a7c82 */ /* 0x000fe20008000000 */
[----:B------:R-:W-:Y:S01]  /*10fa0*/  UIADD3 UR15, UR14, 0xb000, URZ ;  /* 0x0000b0000e0f7890 */ /* 0x000fe2000fffe03f */
[----:B------:R1:W-:Y:S02]  /*10fb0*/  UTMALDG.4D [UR8], [UR4], desc[UR6] ;  /* 0x00000608040075b4 */ /* 0x0003e40008019000 */
[----:B-1----:R-:W-:Y:S01]  /*10fc0*/  UMOV UR8, UR18 ;  /* 0x0000001200087c82 */ /* 0x002fe20008000000 */
[----:B------:R-:W-:Y:S01]  /*10fd0*/  UMOV UR10, UR23 ;  /* 0x00000017000a7c82 */ /* 0x000fe20008000000 */
[----:B------:R-:W-:Y:S01]  /*10fe0*/  UIADD3 UR18, UR14, 0xc000, URZ ;  /* 0x0000c0000e127890 */ /* 0x000fe2000fffe03f */
[----:B------:R1:W-:Y:S01]  /*10ff0*/  UTMALDG.4D [UR8], [UR4], desc[UR6] ;  /* 0x00000608040075b4 */ /* 0x0003e20008019000 */
[----:B------:R-:W-:Y:S01]  /*11000*/  UIADD3 UR14, UR14, 0xd000, URZ ;  /* 0x0000d0000e0e7890 */ /* 0x000fe2000fffe03f */
[----:B-1----:R-:W-:Y:S01]  /*11010*/  UMOV UR8, UR19 ;  /* 0x0000001300087c82 */ /* 0x002fe20008000000 */
[----:B------:R-:W-:-:S02]  /*11020*/  UMOV UR10, UR24 ;  /* 0x00000018000a7c82 */ /* 0x000fc40008000000 */
[----:B------:R1:W-:Y:S02]  /*11030*/  UTMALDG.4D [UR8], [UR4], desc[UR6] ;  /* 0x00000608040075b4 */ /* 0x0003e40008019000 */
[----:B-1----:R-:W-:Y:S01]  /*11040*/  UMOV UR8, UR15 ;  /* 0x0000000f00087c82 */ /* 0x002fe20008000000 */
[----:B------:R-:W-:Y:S01]  /*11050*/  UMOV UR10, UR25 ;  /* 0x00000019000a7c82 */ /* 0x000fe20008000000 */
[----:B------:R-:W-:Y:S01]  /*11060*/  UMOV UR15, 0x50 ;  /* 0x00000050000f7882 */ /* 0x000fe20000000000 */
        /* <DEDUP_REMOVED lines=9> */
.L_x_106:
[----:B------:R-:W-:Y:S05]  /*11100*/  BSYNC B1 ;  /* 0x0000000000017941 */ /* 0x000fea0003800000 */
.L_x_105:
        /* <DEDUP_REMOVED lines=10> */
.L_x_111:
[----:B------:R-:W-:Y:S05]  /*111b0*/  BSYNC B1 ;  /* 0x0000000000017941 */ /* 0x000fea0003800000 */
.L_x_110:
[----:B------:R-:W-:Y:S01]  /*111c0*/  BSSY B1, `(.L_x_113) ;  /* 0x0000046000017945 */ /* 0x000fe20003800000 */
[----:B------:R-:W-:-:S03]  /*111d0*/  MOV R9, RZ ;  /* 0x000000ff00097202 */ /* 0x000fc60000000f00 */
[----:B------:R-:W-:Y:S05]  /*111e0*/  @!P3 BRA `(.L_x_114) ;  /* 0x00000004000cb947 */ /* 0x000fea0003800000 */
[----:B-1----:R-:W1:Y:S01]  /*111f0*/  S2R R8, SR_CgaCtaId ;  /* 0x0000000000087919 */ /* 0x002e620000008800 */
[----:B------:R-:W-:-:S04]  /*11200*/  MOV R5, 0x400 ;  /* 0x0000040000057802 */ /* 0x000fc80000000f00 */
[----:B-1----:R-:W-:Y:S02]  /*11210*/  LEA R5, R8, R5, 0x18 ;  /* 0x0000000508057211 */ /* 0x002fe400078ec0ff */
[----:B------:R-:W-:-:S03]  /*11220*/  SHF.L.U32 R8, R4, 0x1f, RZ ;  /* 0x0000001f04087819 */ /* 0x000fc600000006ff */
[----:B------:R-:W-:-:S04]  /*11230*/  IMAD R7, R0, 0x8, R5 ;  /* 0x0000000800077824 */ /* 0x000fc800078e0205 */
[----:B------:R-:W1:Y:S02]  /*11240*/  SYNCS.PHASECHK.TRANS64.TRYWAIT P3, [R7+URZ+0x2c228], R8 ;  /* 0x02c22808070075a7 */ /* 0x000e64000806017f */
[----:B-1----:R-:W-:Y:S05]  /*11250*/  @!P3 BRA `(.L_x_115) ;  /* 0x0000001000e4b947 */ /* 0x002fea0003800000 */
.L_x_148:
[----:B------:R-:W-:Y:S01]  /*11260*/  UPRMT UR4, UR20, 0x9910, URZ ;  /* 0x0000991014047896 */ /* 0x000fe2000800003f */
[----:B-1----:R-:W-:-:S03]  /*11270*/  @P2 MOV R8, 0x7000 ;  /* 0x0000700000082802 */ /* 0x002fc60000000f00 */
[----:B------:R-:W-:Y:S01]  /*11280*/  UISETP.NE.AND UP0, UPT, UR4, 0x2, UPT ;  /* 0x000000020400788c */ /* 0x000fe2000bf05270 */
[----:B------:R1:W-:Y:S05]  /*11290*/  @P2 SYNCS.ARRIVE.TRANS64 RZ, [R7+URZ+0x2c200], R8 ;  /* 0x02c2000807ff29a7 */ /* 0x0003ea000800003f */
[----:B------:R-:W-:-:S13]  /*112a0*/  PLOP3.LUT P3, PT, PT, PT, UP0, 0x80, 0x0 ;  /* 0x000000000000781c */ /* 0x000fda0003f6f008 */
[----:B-1----:R-:W-:Y:S05]  /*112b0*/  @P3 BRA `(.L_x_116) ;  /* 0x0000000000043947 */ /* 0x002fea0003800000 */
[----:B------:R-:W-:Y:S01]  /*112c0*/  BPT.TRAP 0x1 ;  /* 0x000000040000795c */ /* 0x000fe20000300000 */
.L_x_116:
[----:B------:R-:W-:Y:S05]  /*112d0*/  @P0 BRA `(.L_x_117) ;  /* 0x0000000000040947 */ /* 0x000fea0003800000 */
[----:B------:R-:W-:Y:S01]  /*112e0*/  BPT.TRAP 0x1 ;  /* 0x000000040000795c */ /* 0x000fe20000300000 */
.L_x_117:
        /* <DEDUP_REMOVED lines=16> */
[----:B------:R-:W-:Y:S01]  /*113f0*/  UMOV UR25, 0x40 ;  /* 0x0000004000197882 */ /* 0x000fe20000000000 */
[----:B------:R-:W-:Y:S01]  /*11400*/  IMAD.MOV.U32 R9, RZ, RZ, 0x1 ;  /* 0x00000001ff097424 */ /* 0x000fe200078e00ff */
[----:B------:R-:W-:Y:S01]  /*11410*/  UIADD3 UR8, UR14, 0x7000, URZ ;  /* 0x000070000e087890 */ /* 0x000fe2000fffe03f */
[----:B------:R-:W-:Y:S01]  /*11420*/  ISETP.NE.AND P3, PT, R0, 0x5, PT ;  /* 0x000000050000780c */ /* 0x000fe20003f65270 */
[----:B------:R-:W-:-:S02]  /*11430*/  UIADD3 UR15, UR14, 0x8000, URZ ;  /* 0x000080000e0f7890 */ /* 0x000fc4000fffe03f */
        /* <DEDUP_REMOVED lines=30> */
.L_x_114:
[----:B------:R-:W-:Y:S05]  /*11620*/  BSYNC B1 ;  /* 0x0000000000017941 */ /* 0x000fea0003800000 */
.L_x_113:
[----:B------:R-:W-:Y:S01]  /*11630*/  ISETP.GE.AND P3, PT, R6, 0x2, PT ;  /* 0x000000020600780c */ /* 0x000fe20003f66270 */
[----:B------:R-:W-:-:S12]  /*11640*/  BSSY B1, `(.L_x_118) ;  /* 0x0000094000017945 */ /* 0x000fd80003800000 */
[----:B------:R-:W-:Y:S05]  /*11650*/  @!P3 BRA `(.L_x_119) ;  /* 0x000000080048b947 */ /* 0x000fea0003800000 */
[----:B------:R-:W-:-:S07]  /*11660*/  SHF.L.U32 R6, R6, 0x1, RZ ;  /* 0x0000000106067819 */ /* 0x000fce00000006ff */
.L_x_130:
[----:B------:R-:W-:Y:S04]  /*11670*/  BSSY B2, `(.L_x_120) ;  /* 0x0000045000027945 */ /* 0x000fe80003800000 */
[----:B------:R-:W-:Y:S05]  /*11680*/  @!P6 BRA `(.L_x_121) ;  /* 0x00000004000ce947 */ /* 0x000fea0003800000 */
[----:B-1----:R-:W1:Y:S01]  /*11690*/  S2R R8, SR_CgaCtaId ;  /* 0x0000000000087919 */ /* 0x002e620000008800 */
[----:B------:R-:W-:-:S04]  /*116a0*/  MOV R5, 0x400 ;  /* 0x0000040000057802 */ /* 0x000fc80000000f00 */
[----:B-1----:R-:W-:Y:S02]  /*116b0*/  LEA R5, R8, R5, 0x18 ;  /* 0x0000000508057211 */ /* 0x002fe400078ec0ff */
[----:B------:R-:W-:Y:S02]  /*116c0*/  SHF.L.U32 R8, R4, 0x1f, RZ ;  /* 0x0000001f04087819 */ /* 0x000fe400000006ff */
[----:B------:R-:W-:-:S04]  /*116d0*/  LEA R7, R0, R5, 0x3 ;  /* 0x0000000500077211 */ /* 0x000fc800078e18ff */
[----:B------:R-:W1:Y:S02]  /*116e0*/  SYNCS.PHASECHK.TRANS64.TRYWAIT P3, [R7+URZ+0x2c228], R8 ;  /* 0x02c22808070075a7 */ /* 0x000e64000806017f */
[----:B-1----:R-:W-:Y:S05]  /*116f0*/  @!P3 BRA `(.L_x_122) ;  /* 0x0000000c00d0b947 */ /* 0x002fea0003800000 */
.L_x_149:
[----:B------:R-:W-:Y:S01]  /*11700*/  UPRMT UR4, UR20, 0x9910, URZ ;  /* 0x0000991014047896 */ /* 0x000fe2000800003f */
[----:B-1----:R-:W-:-:S03]  /*11710*/  @P2 IMAD.MOV.U32 R8, RZ, RZ, 0x7000 ;  /* 0x00007000ff082424 */ /* 0x002fc600078e00ff */
[----:B------:R-:W-:Y:S01]  /*11720*/  UISETP.NE.AND UP0, UPT, UR4, 0x2, UPT ;  /* 0x000000020400788c */ /* 0x000fe2000bf05270 */
[----:B------:R1:W-:Y:S05]  /*11730*/  @P2 SYNCS.ARRIVE.TRANS64 RZ, [R7+URZ+0x2c200], R8 ;  /* 0x02c2000807ff29a7 */ /* 0x0003ea000800003f */
[----:B------:R-:W-:-:S13]  /*11740*/  PLOP3.LUT P3, PT, PT, PT, UP0, 0x80, 0x0 ;  /* 0x000000000000781c */ /* 0x000fda0003f6f008 */
[----:B-1----:R-:W-:Y:S05]  /*11750*/  @P3 BRA `(.L_x_123) ;  /* 0x0000000000043947 */ /* 0x002fea0003800000 */
[----:B------:R-:W-:Y:S01]  /*11760*/  BPT.TRAP 0x1 ;  /* 0x000000040000795c */ /* 0x000fe20000300000 */
.L_x_123:
[----:B------:R-:W-:Y:S05]  /*11770*/  @P0 BRA `(.L_x_124) ;  /* 0x0000000000040947 */ /* 0x000fea0003800000 */
[----:B------:R-:W-:Y:S01]  /*11780*/  BPT.TRAP 0x1 ;  /* 0x000000040000795c */ /* 0x000fe20000300000 */
.L_x_124:
        /* <DEDUP_REMOVED lines=9> */
[----:B------:R-:W-:Y:S01]  /*11820*/  R2UR UR13, R2 ;  /* 0x00000000020d72ca */ /* 0x000fe200000e0000 */
[----:B------:R-:W-:Y:S01]  /*11830*/  UMOV UR7, 0x10000000 ;  /* 0x1000000000077882 */ /* 0x000fe20000000000 */
[----:B------:R-:W-:Y:S01]  /*11840*/  UMOV UR18, 0x10 ;  /* 0x0000001000127882 */ /* 0x000fe20000000000 */
[----:B------:R-:W-:Y:S01]  /*11850*/  UMOV UR22, 0x20 ;  /* 0x0000002000167882 */ /* 0x000fe20000000000 */
[----:B------:R-:W-:Y:S01]  /*11860*/  UMOV UR24, 0x30 ;  /* 0x0000003000187882 */ /* 0x000fe20000000000 */
[----:B------:R-:W-:Y:S01]  /*11870*/  UIADD3 UR9, UR9, 0x2c200, URZ ;  /* 0x0002c20009097890 */ /* 0x000fe2000fffe03f */
[----:B------:R-:W-:Y:S01]  /*11880*/  IADD3 R0, R0, 0x1, RZ ;  /* 0x0000000100007810 */ /* 0x000fe20007ffe0ff */
[----:B------:R-:W-:-:S02]  /*11890*/  USHF.L.U32 UR11, UR11, 0x7, URZ ;  /* 0x000000070b0b7899 */ /* 0x000fc4000800063f */
[----:B------:R-:W-:Y:S01]  /*118a0*/  UIADD3 UR8, UR14, 0x7000, URZ ;  /* 0x000070000e087890 */ /* 0x000fe2000fffe03f */
[C---:B------:R-:W-:Y:S01]  /*118b0*/  ISETP.NE.AND P3, PT, R0.reuse, 0x5, PT ;  /* 0x000000050000780c */ /* 0x040fe20003f65270 */
[----:B------:R-:W-:Y:S02]  /*118c0*/  UIADD3 UR15, UR14, 0x8000, URZ ;  /* 0x000080000e0f7890 */ /* 0x000fe4000fffe03f */
[----:B------:R-:W-:Y:S01]  /*118d0*/  UIADD3 UR19, UR14, 0x9000, URZ ;  /* 0x000090000e137890 */ /* 0x000fe2000fffe03f */
[----:B------:R-:W-:Y:S01]  /*118e0*/  SEL R5, RZ, 0x1, P3 ;  /* 0x00000001ff057807 */ /* 0x000fe20001800000 */
[----:B------:R-:W-:Y:S01]  /*118f0*/  UIADD3 UR23, UR14, 0xa000, URZ ;  /* 0x0000a0000e177890 */ /* 0x000fe2000fffe03f */
[----:B------:R-:W-:Y:S01]  /*11900*/  SEL R0, R0, RZ, P3 ;  /* 0x000000ff00007207 */ /* 0x000fe20001800000 */
[----:B------:R-:W-:Y:S01]  /*11910*/  UMOV UR25, 0x40 ;  /* 0x0000004000197882 */ /* 0x000fe20000000000 */
        /* <DEDUP_REMOVED lines=26> */
.L_x_121:
[----:B------:R-:W-:Y:S05]  /*11ac0*/  BSYNC B2 ;  /* 0x0000000000027941 */ /* 0x000fea0003800000 */
.L_x_120:
[----:B------:R-:W-:Y:S01]  /*11ad0*/  ISETP.LT.OR P3, PT, R6, 0x4, !P6 ;  /* 0x000000040600780c */ /* 0x000fe20007761670 */
[----:B------:R-:W-:-:S12]  /*11ae0*/  BSSY B2, `(.L_x_125) ;  /* 0x0000046000027945 */ /* 0x000fd80003800000 */
[----:B------:R-:W-:Y:S05]  /*11af0*/  @P3 BRA `(.L_x_126) ;  /* 0x0000000400103947 */ /* 0x000fea0003800000 */
[----:B-1----:R-:W1:Y:S01]  /*11b00*/  S2R R8, SR_CgaCtaId ;  /* 0x0000000000087919 */ /* 0x002e620000008800 */
[----:B------:R-:W-:-:S04]  /*11b10*/  MOV R5, 0x400 ;  /* 0x0000040000057802 */ /* 0x000fc80000000f00 */
[----:B-1----:R-:W-:Y:S02]  /*11b20*/  LEA R5, R8, R5, 0x18 ;  /* 0x0000000508057211 */ /* 0x002fe400078ec0ff */
[----:B------:R-:W-:Y:S02]  /*11b30*/  SHF.L.U32 R8, R4, 0x1f, RZ ;  /* 0x0000001f04087819 */ /* 0x000fe400000006ff */
[----:B------:R-:W-:-:S04]  /*11b40*/  LEA R7, R0, R5, 0x3 ;  /* 0x0000000500077211 */ /* 0x000fc800078e18ff */
[----:B------:R-:W1:Y:S02]  /*11b50*/  SYNCS.PHASECHK.TRANS64.TRYWAIT P3, [R7+URZ+0x2c228], R8 ;  /* 0x02c22808070075a7 */ /* 0x000e64000806017f */
[----:B-1----:R-:W-:Y:S05]  /*11b60*/  @!P3 BRA `(.L_x_127) ;  /* 0x0000000800c8b947 */ /* 0x002fea0003800000 */
.L_x_150:
[----:B------:R-:W-:Y:S01]  /*11b70*/  UPRMT UR4, UR20, 0x9910, URZ ;  /* 0x0000991014047896 */ /* 0x000fe2000800003f */
[----:B-1----:R-:W-:-:S03]  /*11b80*/  @P1 IMAD.MOV.U32 R8, RZ, RZ, 0x7000 ;  /* 0x00007000ff081424 */ /* 0x002fc600078e00ff */
[----:B------:R-:W-:Y:S01]  /*11b90*/  UISETP.NE.AND UP0, UPT, UR4, 0x2, UPT ;  /* 0x000000020400788c */ /* 0x000fe2000bf05270 */
[----:B------:R1:W-:Y:S05]  /*11ba0*/  @P1 SYNCS.ARRIVE.TRANS64 RZ, [R7+URZ+0x2c200], R8 ;  /* 0x02c2000807ff19a7 */ /* 0x0003ea000800003f */
[----:B------:R-:W-:-:S13]  /*11bb0*/  PLOP3.LUT P3, PT, PT, PT, UP0, 0x80, 0x0 ;  /* 0x000000000000781c */ /* 0x000fda0003f6f008 */
[----:B-1----:R-:W-:Y:S05]  /*11bc0*/  @P3 BRA `(.L_x_128) ;  /* 0x0000000000043947 */ /* 0x002fea0003800000 */
[----:B------:R-:W-:Y:S01]  /*11bd0*/  BPT.TRAP 0x1 ;  /* 0x000000040000795c */ /* 0x000fe20000300000 */
.L_x_128:
[----:B------:R-:W-:Y:S05]  /*11be0*/  @P0 BRA `(.L_x_129) ;  /* 0x0000000000040947 */ /* 0x000fea0003800000 */
[----:B------:R-:W-:Y:S01]  /*11bf0*/  BPT.TRAP 0x1 ;  /* 0x000000040000795c */ /* 0x000fe20000300000 */
.L_x_129:
        /* <DEDUP_REMOVED lines=16> */
[----:B------:R-:W-:Y:S01]  /*11d00*/  USHF.L.U32 UR11, UR11, 0x7, URZ ;  /* 0x000000070b0b7899 */ /* 0x000fe2000800063f */
[----:B------:R-:W-:Y:S01]  /*11d10*/  IADD3 R9, R9, 0x1, RZ ;  /* 0x0000000109097810 */ /* 0x000fe20007ffe0ff */
[----:B------:R-:W-:Y:S01]  /*11d20*/  UIADD3 UR8, UR14, 0x7000, URZ ;  /* 0x000070000e087890 */ /* 0x000fe2000fffe03f */
[----:B------:R-:W-:Y:S01]  /*11d30*/  ISETP.NE.AND P3, PT, R0, 0x5, PT ;  /* 0x000000050000780c */ /* 0x000fe20003f65270 */
[----:B------:R-:W-:-:S02]  /*11d40*/  UIADD3 UR15, UR14, 0x8000, URZ ;  /* 0x000080000e0f7890 */ /* 0x000fc4000fffe03f */
        /* <DEDUP_REMOVED lines=31> */
.L_x_126:
[----:B------:R-:W-:Y:S05]  /*11f40*/  BSYNC B2 ;  /* 0x0000000000027941 */ /* 0x000fea0003800000 */
.L_x_125:
[C---:B------:R-:W-:Y:S01]  /*11f50*/  ISETP.GT.AND P3, PT, R6.reuse, 0x4, PT ;  /* 0x000000040600780c */ /* 0x040fe20003f64270 */
[----:B------:R-:W-:-:S12]  /*11f60*/  VIADD R6, R6, 0xfffffffe ;  /* 0xfffffffe06067836 */ /* 0x000fd80000000000 */
[----:B------:R-:W-:Y:S05]  /*11f70*/  @P3 BRA `(.L_x_130) ;  /* 0xfffffff400bc3947 */ /* 0x000fea000383ffff */
.L_x_119:
[----:B------:R-:W-:Y:S05]  /*11f80*/  BSYNC B1 ;  /* 0x0000000000017941 */ /* 0x000fea0003800000 */
.L_x_118:
[----:B------:R-:W-:Y:S01]  /*11f90*/  IADD3 R17, R17, UR21, RZ ;  /* 0x0000001511117c10 */ /* 0x000fe2000fffe0ff */
[----:B------:R-:W-:Y:S01]  /*11fa0*/  ULDC UR4, c[0x0][0xa00] ;  /* 0x0002800000047ab9 */ /* 0x000fe20000000800 */
[----:B-1----:R-:W-:Y:S02]  /*11fb0*/  PRMT R5, RZ, 0x7610, R5 ;  /* 0x00007610ff057816 */ /* 0x002fe40000000005 */
[----:B------:R-:W-:-:S13]  /*11fc0*/  ISETP.GE.AND P3, PT, R17, UR4, PT ;  /* 0x0000000411007c0c */ /* 0x000fda000bf66270 */
[----:B------:R-:W-:Y:S05]  /*11fd0*/  @!P3 BRA `(.L_x_131) ;  /* 0xffffffe8009cb947 */ /* 0x000fea000383ffff */
[----:B------:R-:W-:Y:S05]  /*11fe0*/  BSYNC B0 ;  /* 0x0000000000007941 */ /* 0x000fea0003800000 */
.L_x_103:
[----:B------:R-:W-:Y:S05]  /*11ff0*/  EXIT ;  /* 0x000000000000794d */ /* 0x000fea0003800000 */
.L_x_17:
[----:B-1----:R-:W-:-:S04]  /*12000*/  MOV R3, UR4 ;  /* 0x0000000400037c02 */ /* 0x002fc80008000f00 */
[----:B------:R1:W2:Y:S03]  /*12010*/  SYNCS.PHASECHK.TRANS64.TRYWAIT P1, [R3+URZ+0x2c250], R0 ;  /* 0x02c25000030075a7 */ /* 0x0002a6000802017f */
[----:B--2---:R-:W-:Y:S05]  /*12020*/  @!P1 NANOSLEEP.SYNCS 0x989680 ;  /* 0x009896800000995d */ /* 0x004fea0003900000 */
[----:B------:R-:W2:Y:S02]  /*12030*/  @!P1 SYNCS.PHASECHK.TRANS64 P1, [R3+URZ+0x2c250], R0 ;  /* 0x02c25000030095a7 */ /* 0x000ea4000802007f */
[----:B--2---:R-:W-:Y:S05]  /*12040*/  @!P1 BRA `(.L_x_17) ;  /* 0xfffffffc00ec9947 */ /* 0x004fea000383ffff */
[----:B------:R-:W-:Y:S05]  /*12050*/  BRA `(.L_x_132) ;  /* 0xfffffef000dc7947 */ /* 0x000fea000383ffff */
.L_x_19:
[----:B-1----:R-:W-:-:S04]  /*12060*/  IMAD.U32 R5, RZ, RZ, UR47 ;  /* 0x0000002fff057e24 */ /* 0x002fc8000f8e00ff */
[----:B------:R1:W2:Y:S03]  /*12070*/  SYNCS.PHASECHK.TRANS64.TRYWAIT P1, [R5+URZ+0x2c200], R0 ;  /* 0x02c20000050075a7 */ /* 0x0002a6000802017f */
[----:B--2---:R-:W-:Y:S05]  /*12080*/  @!P1 NANOSLEEP.SYNCS 0x989680 ;  /* 0x009896800000995d */ /* 0x004fea0003900000 */
[----:B------:R-:W2:Y:S02]  /*12090*/  @!P1 SYNCS.PHASECHK.TRANS64 P1, [R5+URZ+0x2c200], R0 ;  /* 0x02c20000050095a7 */ /* 0x000ea4000802007f */
[----:B--2---:R-:W-:Y:S05]  /*120a0*/  @!P1 BRA `(.L_x_19) ;  /* 0xfffffffc00ec9947 */ /* 0x004fea000383ffff */
[----:B------:R-:W-:Y:S05]  /*120b0*/  BRA `(.L_x_133) ;  /* 0xfffffef000f07947 */ /* 0x000fea000383ffff */
.L_x_20:
[----:B-1----:R-:W-:-:S04]  /*120c0*/  MOV R0, UR34 ;  /* 0x0000002200007c02 */ /* 0x002fc80008000f00 */
[----:B------:R1:W2:Y:S03]  /*120d0*/  SYNCS.PHASECHK.TRANS64.TRYWAIT P1, [R0+URZ+-0x8], R3 ;  /* 0xfffff803000075a7 */ /* 0x0002a6000802017f */
[----:B--2---:R-:W-:Y:S05]  /*120e0*/  @!P1 NANOSLEEP.SYNCS 0x989680 ;  /* 0x009896800000995d */ /* 0x004fea0003900000 */
[----:B------:R-:W2:Y:S02]  /*120f0*/  @!P1 SYNCS.PHASECHK.TRANS64 P1, [R0+URZ+-0x8], R3 ;  /* 0xfffff803000095a7 */ /* 0x000ea4000802007f */
[----:B--2---:R-:W-:Y:S05]  /*12100*/  @!P1 BRA `(.L_x_20) ;  /* 0xfffffffc00ec9947 */ /* 0x004fea000383ffff */
[----:B------:R-:W-:Y:S05]  /*12110*/  BRA `(.L_x_134) ;  /* 0xfffffef000e07947 */ /* 0x000fea000383ffff */
.L_x_22:
[----:B-1----:R-:W-:-:S04]  /*12120*/  MOV R9, UR6 ;  /* 0x0000000600097c02 */ /* 0x002fc80008000f00 */
[----:B------:R1:W2:Y:S03]  /*12130*/  SYNCS.PHASECHK.TRANS64.TRYWAIT P1, [R9+URZ+0x2c200], R0 ;  /* 0x02c20000090075a7 */ /* 0x0002a6000802017f */
[----:B--2---:R-:W-:Y:S05]  /*12140*/  @!P1 NANOSLEEP.SYNCS 0x989680 ;  /* 0x009896800000995d */ /* 0x004fea0003900000 */
[----:B------:R-:W2:Y:S02]  /*12150*/  @!P1 SYNCS.PHASECHK.TRANS64 P1, [R9+URZ+0x2c200], R0 ;  /* 0x02c20000090095a7 */ /* 0x000ea4000802007f */
[----:B--2---:R-:W-:Y:S05]  /*12160*/  @!P1 BRA `(.L_x_22) ;  /* 0xfffffffc00ec9947 */ /* 0x004fea000383ffff */
[----:B------:R-:W-:Y:S05]  /*12170*/  BRA `(.L_x_135) ;  /* 0xffffff1c00b07947 */ /* 0x000fea000383ffff */
.L_x_27:
[----:B-1----:R-:W-:-:S04]  /*12180*/  IMAD.U32 R6, RZ, RZ, UR6 ;  /* 0x00000006ff067e24 */ /* 0x002fc8000f8e00ff */
[----:B------:R1:W2:Y:S03]  /*12190*/  SYNCS.PHASECHK.TRANS64.TRYWAIT P2, [R6+URZ+0x2c200], R5 ;  /* 0x02c20005060075a7 */ /* 0x0002a6000804017f */
[----:B--2---:R-:W-:Y:S05]  /*121a0*/  @!P2 NANOSLEEP.SYNCS 0x989680 ;  /* 0x009896800000a95d */ /* 0x004fea0003900000 */
[----:B------:R-:W2:Y:S02]  /*121b0*/  @!P2 SYNCS.PHASECHK.TRANS64 P2, [R6+URZ+0x2c200], R5 ;  /* 0x02c200050600a5a7 */ /* 0x000ea4000804007f */
[----:B--2---:R-:W-:Y:S05]  /*121c0*/  @!P2 BRA `(.L_x_27) ;  /* 0xfffffffc00eca947 */ /* 0x004fea000383ffff */
[----:B------:R-:W-:Y:S05]  /*121d0*/  BRA `(.L_x_136) ;  /* 0xffffff34002c7947 */ /* 0x000fea000383ffff */
.L_x_31:
[----:B-1----:R-:W-:-:S04]  /*121e0*/  MOV R8, UR6 ;  /* 0x0000000600087c02 */ /* 0x002fc80008000f00 */
[----:B------:R1:W2:Y:S03]  /*121f0*/  SYNCS.PHASECHK.TRANS64.TRYWAIT P2, [R8+URZ+0x2c200], R11 ;  /* 0x02c2000b080075a7 */ /* 0x0002a6000804017f */
[----:B--2---:R-:W-:Y:S05]  /*12200*/  @!P2 NANOSLEEP.SYNCS 0x989680 ;  /* 0x009896800000a95d */ /* 0x004fea0003900000 */
[----:B------:R-:W2:Y:S02]  /*12210*/  @!P2 SYNCS.PHASECHK.TRANS64 P2, [R8+URZ+0x2c200], R11 ;  /* 0x02c2000b0800a5a7 */ /* 0x000ea4000804007f */
[----:B--2---:R-:W-:Y:S05]  /*12220*/  @!P2 BRA `(.L_x_31) ;  /* 0xfffffffc00eca947 */ /* 0x004fea000383ffff */
[----:B------:R-:W-:Y:S05]  /*12230*/  BRA `(.L_x_30) ;  /* 0xffffff5800a07947 */ /* 0x000fea000383ffff */
.L_x_39:
[----:B-1----:R-:W-:-:S04]  /*12240*/  MOV R6, UR6 ;  /* 0x0000000600067c02 */ /* 0x002fc80008000f00 */
[----:B------:R1:W2:Y:S03]  /*12250*/  SYNCS.PHASECHK.TRANS64.TRYWAIT P2, [R6+URZ+0x2c200], R5 ;  /* 0x02c20005060075a7 */ /* 0x0002a6000804017f */
[----:B--2---:R-:W-:Y:S05]  /*12260*/  @!P2 NANOSLEEP.SYNCS 0x989680 ;  /* 0x009896800000a95d */ /* 0x004fea0003900000 */
[----:B------:R-:W2:Y:S02]  /*12270*/  @!P2 SYNCS.PHASECHK.TRANS64 P2, [R6+URZ+0x2c200], R5 ;  /* 0x02c200050600a5a7 */ /* 0x000ea4000804007f */
[----:B--2---:R-:W-:Y:S05]  /*12280*/  @!P2 BRA `(.L_x_39) ;  /* 0xfffffffc00eca947 */ /* 0x004fea000383ffff */
[----:B------:R-:W-:Y:S05]  /*12290*/  BRA `(.L_x_137) ;  /* 0xffffff7000607947 */ /* 0x000fea000383ffff */
.L_x_43:
[----:B-1----:R-:W-:-:S04]  /*122a0*/  IMAD.U32 R8, RZ, RZ, UR6 ;  /* 0x00000006ff087e24 */ /* 0x002fc8000f8e00ff */
[----:B------:R1:W2:Y:S03]  /*122b0*/  SYNCS.PHASECHK.TRANS64.TRYWAIT P2, [R8+URZ+0x2c200], R11 ;  /* 0x02c2000b080075a7 */ /* 0x0002a6000804017f */
[----:B--2---:R-:W-:Y:S05]  /*122c0*/  @!P2 NANOSLEEP.SYNCS 0x989680 ;  /* 0x009896800000a95d */ /* 0x004fea0003900000 */
[----:B------:R-:W2:Y:S02]  /*122d0*/  @!P2 SYNCS.PHASECHK.TRANS64 P2, [R8+URZ+0x2c200], R11 ;  /* 0x02c2000b0800a5a7 */ /* 0x000ea4000804007f */
[----:B--2---:R-:W-:Y:S05]  /*122e0*/  @!P2 BRA `(.L_x_43) ;  /* 0xfffffffc00eca947 */ /* 0x004fea000383ffff */
[----:B------:R-:W-:Y:S05]  /*122f0*/  BRA `(.L_x_42) ;  /* 0xffffffa0005c7947 */ /* 0x000fea000383ffff */
.L_x_63:
[----:B-1----:R-:W-:-:S04]  /*12300*/  MOV R3, UR34 ;  /* 0x0000002200037c02 */ /* 0x002fc80008000f00 */
[----:B------:R1:W2:Y:S03]  /*12310*/  SYNCS.PHASECHK.TRANS64.TRYWAIT P1, [R3+URZ+0x8], R0 ;  /* 0x00000800030075a7 */ /* 0x0002a6000802017f */
[----:B--2---:R-:W-:Y:S05]  /*12320*/  @!P1 NANOSLEEP.SYNCS 0x989680 ;  /* 0x009896800000995d */ /* 0x004fea0003900000 */
[----:B------:R-:W2:Y:S02]  /*12330*/  @!P1 SYNCS.PHASECHK.TRANS64 P1, [R3+URZ+0x8], R0 ;  /* 0x00000800030095a7 */ /* 0x000ea4000802007f */
[----:B--2---:R-:W-:Y:S05]  /*12340*/  @!P1 BRA `(.L_x_63) ;  /* 0xfffffffc00ec9947 */ /* 0x004fea000383ffff */
[----:B------:R-:W-:Y:S05]  /*12350*/  BRA `(.L_x_138) ;  /* 0xffffffc0003c7947 */ /* 0x000fea000383ffff */
.L_x_88:
[----:B------:R-:W-:Y:S01]  /*12360*/  BSSY B1, `(.L_x_139) ;  /* 0x0000006000017945 */ /* 0x000fe20003800000 */
[----:B------:R-:W-:-:S07]  /*12370*/  MOV R15, 0xffffffff ;  /* 0xffffffff000f7802 */ /* 0x000fce0000000f00 */
[----:B------:R-:W-:Y:S05]  /*12380*/  WARPSYNC.COLLECTIVE R15, `(.L_x_140) ;  /* 0x000000000f0c7348 */ /* 0x000fea0003c00000 */
[----:B------:R-:W-:Y:S02]  /*12390*/  ELECT P6, UR62, PT ;  /* 0x00000000003e782f */ /* 0x000fe400038c0000 */
[----:B------:R-:W-:Y:S01]  /*123a0*/  MOV R14, UR62 ;  /* 0x0000003e000e7c02 */ /* 0x000fe20008000f00 */
[----:B------:R-:W-:Y:S10]  /*123b0*/  ENDCOLLECTIVE ;  /* 0x000000000000791b */ /* 0x000ff40003800000 */
.L_x_140:
[----:B------:R-:W-:Y:S05]  /*123c0*/  BSYNC B1 ;  /* 0x0000000000017941 */ /* 0x000fea0003800000 */
.L_x_139:
[----:B------:R-:W-:Y:S05]  /*123d0*/  BRA `(.L_x_141) ;  /* 0xffffffd800dc7947 */ /* 0x000fea000383ffff */
.L_x_91:
[----:B-1----:R1:W2:Y:S02]  /*123e0*/  SYNCS.PHASECHK.TRANS64.TRYWAIT P2, [R7+URZ+0x2c260], R6 ;  /* 0x02c26006070075a7 */ /* 0x0022a4000804017f */
[----:B--2---:R-:W-:Y:S05]  /*123f0*/  @!P2 NANOSLEEP.SYNCS 0x989680 ;  /* 0x009896800000a95d */ /* 0x004fea0003900000 */
[----:B------:R-:W2:Y:S02]  /*12400*/  @!P2 SYNCS.PHASECHK.TRANS64 P2, [R7+URZ+0x2c260], R6 ;  /* 0x02c260060700a5a7 */ /* 0x000ea4000804007f */
[----:B--2---:R-:W-:Y:S05]  /*12410*/  @!P2 BRA `(.L_x_91) ;  /* 0xfffffffc00f0a947 */ /* 0x004fea000383ffff */
[----:B------:R-:W-:Y:S05]  /*12420*/  BRA `(.L_x_142) ;  /* 0xffffffd800fc7947 */ /* 0x000fea000383ffff */
.L_x_96:
[----:B-1----:R1:W2:Y:S02]  /*12430*/  SYNCS.PHASECHK.TRANS64.TRYWAIT P2, [R7+URZ+0x2c2b0], R4 ;  /* 0x02c2b004070075a7 */ /* 0x0022a4000804017f */
[----:B--2---:R-:W-:Y:S05]  /*12440*/  @!P2 NANOSLEEP.SYNCS 0x989680 ;  /* 0x009896800000a95d */ /* 0x004fea0003900000 */
[----:B------:R-:W2:Y:S02]  /*12450*/  @!P2 SYNCS.PHASECHK.TRANS64 P2, [R7+URZ+0x2c2b0], R4 ;  /* 0x02c2b0040700a5a7 */ /* 0x000ea4000804007f */
[----:B--2---:R-:W-:Y:S05]  /*12460*/  @!P2 BRA `(.L_x_96) ;  /* 0xfffffffc00f0a947 */ /* 0x004fea000383ffff */
[----:B------:R-:W-:Y:S05]  /*12470*/  BRA `(.L_x_95) ;  /* 0xffffffe000087947 */ /* 0x000fea000383ffff */
.L_x_99:
[----:B-1----:R1:W2:Y:S02]  /*12480*/  SYNCS.PHASECHK.TRANS64.TRYWAIT P2, [R4+URZ+0x2c260], R9 ;  /* 0x02c26009040075a7 */ /* 0x0022a4000804017f */
[----:B--2---:R-:W-:Y:S05]  /*12490*/  @!P2 NANOSLEEP.SYNCS 0x989680 ;  /* 0x009896800000a95d */ /* 0x004fea0003900000 */
[----:B------:R-:W2:Y:S02]  /*124a0*/  @!P2 SYNCS.PHASECHK.TRANS64 P2, [R4+URZ+0x2c260], R9 ;  /* 0x02c260090400a5a7 */ /* 0x000ea4000804007f */
[----:B--2---:R-:W-:Y:S05]  /*124b0*/  @!P2 BRA `(.L_x_99) ;  /* 0xfffffffc00f0a947 */ /* 0x004fea000383ffff */
[----:B------:R-:W-:Y:S05]  /*124c0*/  BRA `(.L_x_143) ;  /* 0xffffffe0001c7947 */ /* 0x000fea000383ffff */
.L_x_104:
[----:B------:R-:W-:Y:S01]  /*124d0*/  BSSY B1, `(.L_x_144) ;  /* 0x0000006000017945 */ /* 0x000fe20003800000 */
[----:B------:R-:W-:-:S07]  /*124e0*/  IMAD.MOV.U32 R15, RZ, RZ, -0x1 ;  /* 0xffffffffff0f7424 */ /* 0x000fce00078e00ff */
[----:B------:R-:W-:Y:S05]  /*124f0*/  WARPSYNC.COLLECTIVE R15, `(.L_x_145) ;  /* 0x000000000f0c7348 */ /* 0x000fea0003c00000 */
[----:B------:R-:W-:Y:S02]  /*12500*/  ELECT P6, UR62, PT ;  /* 0x00000000003e782f */ /* 0x000fe400038c0000 */
[----:B------:R-:W-:Y:S01]  /*12510*/  MOV R14, UR62 ;  /* 0x0000003e000e7c02 */ /* 0x000fe20008000f00 */
[----:B------:R-:W-:Y:S10]  /*12520*/  ENDCOLLECTIVE ;  /* 0x000000000000791b */ /* 0x000ff40003800000 */
.L_x_145:
[----:B------:R-:W-:Y:S05]  /*12530*/  BSYNC B1 ;  /* 0x0000000000017941 */ /* 0x000fea0003800000 */
.L_x_144:
[----:B------:R-:W-:Y:S05]  /*12540*/  BRA `(.L_x_146) ;  /* 0xffffffe400d87947 */ /* 0x000fea000383ffff */
.L_x_107:
[----:B-1----:R1:W2:Y:S02]  /*12550*/  SYNCS.PHASECHK.TRANS64.TRYWAIT P4, [R8+URZ+0x2c228], R7 ;  /* 0x02c22807080075a7 */ /* 0x0022a4000808017f */
[----:B--2---:R-:W-:Y:S05]  /*12560*/  @!P4 NANOSLEEP.SYNCS 0x989680 ;  /* 0x009896800000c95d */ /* 0x004fea0003900000 */
[----:B------:R-:W2:Y:S02]  /*12570*/  @!P4 SYNCS.PHASECHK.TRANS64 P4, [R8+URZ+0x2c228], R7 ;  /* 0x02c228070800c5a7 */ /* 0x000ea4000808007f */
[----:B--2---:R-:W-:Y:S05]  /*12580*/  @!P4 BRA `(.L_x_107) ;  /* 0xfffffffc00f0c947 */ /* 0x004fea000383ffff */
[----:B------:R-:W-:Y:S05]  /*12590*/  BRA `(.L_x_147) ;  /* 0xffffffe400ec7947 */ /* 0x000fea000383ffff */
.L_x_112:
[----:B-1----:R1:W2:Y:S02]  /*125a0*/  SYNCS.PHASECHK.TRANS64.TRYWAIT P4, [R5+URZ+0x2c2b0], R8 ;  /* 0x02c2b008050075a7 */ /* 0x0022a4000808017f */
[----:B--2---:R-:W-:Y:S05]  /*125b0*/  @!P4 NANOSLEEP.SYNCS 0x989680 ;  /* 0x009896800000c95d */ /* 0x004fea0003900000 */
[----:B------:R-:W2:Y:S02]  /*125c0*/  @!P4 SYNCS.PHASECHK.TRANS64 P4, [R5+URZ+0x2c2b0], R8 ;  /* 0x02c2b0080500c5a7 */ /* 0x000ea4000808007f */
[----:B--2---:R-:W-:Y:S05]  /*125d0*/  @!P4 BRA `(.L_x_112) ;  /* 0xfffffffc00f0c947 */ /* 0x004fea000383ffff */
[----:B------:R-:W-:Y:S05]  /*125e0*/  BRA `(.L_x_111) ;  /* 0xffffffe800f07947 */ /* 0x000fea000383ffff */
.L_x_115:
[----:B-1----:R1:W2:Y:S02]  /*125f0*/  SYNCS.PHASECHK.TRANS64.TRYWAIT P3, [R7+URZ+0x2c228], R8 ;  /* 0x02c22808070075a7 */ /* 0x0022a4000806017f */
[----:B--2---:R-:W-:Y:S05]  /*12600*/  @!P3 NANOSLEEP.SYNCS 0x989680 ;  /* 0x009896800000b95d */ /* 0x004fea0003900000 */
[----:B------:R-:W2:Y:S02]  /*12610*/  @!P3 SYNCS.PHASECHK.TRANS64 P3, [R7+URZ+0x2c228], R8 ;  /* 0x02c228080700b5a7 */ /* 0x000ea4000806007f */
[----:B--2---:R-:W-:Y:S05]  /*12620*/  @!P3 BRA `(.L_x_115) ;  /* 0xfffffffc00f0b947 */ /* 0x004fea000383ffff */
[----:B------:R-:W-:Y:S05]  /*12630*/  BRA `(.L_x_148) ;  /* 0xffffffec00087947 */ /* 0x000fea000383ffff */
.L_x_122:
[----:B-1----:R1:W2:Y:S02]  /*12640*/  SYNCS.PHASECHK.TRANS64.TRYWAIT P3, [R7+URZ+0x2c228], R8 ;  /* 0x02c22808070075a7 */ /* 0x0022a4000806017f */
[----:B--2---:R-:W-:Y:S05]  /*12650*/  @!P3 NANOSLEEP.SYNCS 0x989680 ;  /* 0x009896800000b95d */ /* 0x004fea0003900000 */
[----:B------:R-:W2:Y:S02]  /*12660*/  @!P3 SYNCS.PHASECHK.TRANS64 P3, [R7+URZ+0x2c228], R8 ;  /* 0x02c228080700b5a7 */ /* 0x000ea4000806007f */
[----:B--2---:R-:W-:Y:S05]  /*12670*/  @!P3 BRA `(.L_x_122) ;  /* 0xfffffffc00f0b947 */ /* 0x004fea000383ffff */
[----:B------:R-:W-:Y:S05]  /*12680*/  BRA `(.L_x_149) ;  /* 0xfffffff0001c7947 */ /* 0x000fea000383ffff */
.L_x_127:
[----:B-1----:R1:W2:Y:S02]  /*12690*/  SYNCS.PHASECHK.TRANS64.TRYWAIT P3, [R7+URZ+0x2c228], R8 ;  /* 0x02c22808070075a7 */ /* 0x0022a4000806017f */
[----:B--2---:R-:W-:Y:S05]  /*126a0*/  @!P3 NANOSLEEP.SYNCS 0x989680 ;  /* 0x009896800000b95d */ /* 0x004fea0003900000 */
[----:B------:R-:W2:Y:S02]  /*126b0*/  @!P3 SYNCS.PHASECHK.TRANS64 P3, [R7+URZ+0x2c228], R8 ;  /* 0x02c228080700b5a7 */ /* 0x000ea4000806007f */
[----:B--2---:R-:W-:Y:S05]  /*126c0*/  @!P3 BRA `(.L_x_127) ;  /* 0xfffffffc00f0b947 */ /* 0x004fea000383ffff */
[----:B------:R-:W-:Y:S05]  /*126d0*/  BRA `(.L_x_150) ;  /* 0xfffffff400247947 */ /* 0x000fea000383ffff */
        .weak           $__internal_0_$__cuda_sm20_rcp_rn_f32_slowpath
        .type           $__internal_0_$__cuda_sm20_rcp_rn_f32_slowpath,@function
        .size           $__internal_0_$__cuda_sm20_rcp_rn_f32_slowpath,(.L_x_156 - $__internal_0_$__cuda_sm20_rcp_rn_f32_slowpath)
$__internal_0_$__cuda_sm20_rcp_rn_f32_slowpath:
[----:B------:R-:W-:Y:S01]  /*126e0*/  SHF.L.U32 R0, R3, 0x1, RZ ;  /* 0x0000000103007819 */ /* 0x000fe200000006ff */
[----:B------:R-:W-:Y:S03]  /*126f0*/  BSSY B2, `(.L_x_151) ;  /* 0x0000030000027945 */ /* 0x000fe60003800000 */
[----:B------:R-:W-:-:S04]  /*12700*/  SHF.R.U32.HI R21, RZ, 0x18, R0 ;  /* 0x00000018ff157819 */ /* 0x000fc80000011600 */
[----:B------:R-:W-:-:S13]  /*12710*/  ISETP.NE.U32.AND P0, PT, R21, RZ, PT ;  /* 0x000000ff1500720c */ /* 0x000fda0003f05070 */
[----:B------:R-:W-:Y:S05]  /*12720*/  @P0 BRA `(.L_x_152) ;  /* 0x0000000000280947 */ /* 0x000fea0003800000 */
[----:B------:R-:W-:-:S04]  /*12730*/  SHF.L.U32 R0, R3, 0x1, RZ ;  /* 0x0000000103007819 */ /* 0x000fc800000006ff */
[----:B------:R-:W-:-:S13]  /*12740*/  ISETP.NE.AND P0, PT, R0, RZ, PT ;  /* 0x000000ff0000720c */ /* 0x000fda0003f05270 */
[----:B------:R-:W-:Y:S01]  /*12750*/  @P0 FFMA R8, R3, 1.84467440737095516160e+19, RZ ;  /* 0x5f80000003080823 */ /* 0x000fe200000000ff */
[----:B------:R-:W-:Y:S08]  /*12760*/  @!P0 MUFU.RCP R7, R3 ;  /* 0x0000000300078308 */ /* 0x000ff00000001000 */
[----:B------:R-:W1:Y:S02]  /*12770*/  @P0 MUFU.RCP R9, R8 ;  /* 0x0000000800090308 */ /* 0x000e640000001000 */
[----:B-1----:R-:W-:-:S04]  /*12780*/  @P0 FFMA R0, R8, R9, -1 ;  /* 0xbf80000008000423 */ /* 0x002fc80000000009 */
[----:B------:R-:W-:-:S04]  /*12790*/  @P0 FADD.FTZ R0, -R0, -RZ ;  /* 0x800000ff00000221 */ /* 0x000fc80000010100 */
[----:B------:R-:W-:-:S04]  /*127a0*/  @P0 FFMA R0, R9, R0, R9 ;  /* 0x0000000009000223 */ /* 0x000fc80000000009 */
[----:B------:R-:W-:Y:S01]  /*127b0*/  @P0 FFMA R7, R0, 1.84467440737095516160e+19, RZ ;  /* 0x5f80000000070823 */ /* 0x000fe200000000ff */
[----:B------:R-:W-:Y:S06]  /*127c0*/  BRA `(.L_x_153) ;  /* 0x0000000000887947 */ /* 0x000fec0003800000 */
.L_x_152:
[----:B------:R-:W-:-:S05]  /*127d0*/  VIADD R25, R21, 0xffffff03 ;  /* 0xffffff0315197836 */ /* 0x000fca0000000000 */
[----:B------:R-:W-:-:S13]  /*127e0*/  ISETP.GT.U32.AND P0, PT, R25, 0x1, PT ;  /* 0x000000011900780c */ /* 0x000fda0003f04070 */
[----:B------:R-:W-:Y:S05]  /*127f0*/  @P0 BRA `(.L_x_154) ;  /* 0x0000000000780947 */ /* 0x000fea0003800000 */
[----:B------:R-:W-:Y:S02]  /*12800*/  LOP3.LUT R0, R3, 0x7fffff, RZ, 0xc0, !PT ;  /* 0x007fffff03007812 */ /* 0x000fe400078ec0ff */
[----:B------:R-:W-:Y:S02]  /*12810*/  MOV R12, 0x3 ;  /* 0x00000003000c7802 */ /* 0x000fe40000000f00 */
[----:B------:R-:W-:Y:S02]  /*12820*/  LOP3.LUT R0, R0, 0x3f800000, RZ, 0xfc, !PT ;  /* 0x3f80000000007812 */ /* 0x000fe400078efcff */
[----:B------:R-:W-:Y:S02]  /*12830*/  SHF.L.U32 R12, R12, R25, RZ ;  /* 0x000000190c0c7219 */ /* 0x000fe400000006ff */
[----:B------:R-:W1:Y:S02]  /*12840*/  MUFU.RCP R7, R0 ;  /* 0x0000000000077308 */ /* 0x000e640000001000 */
[----:B-1----:R-:W-:-:S04]  /*12850*/  FFMA R8, R0, R7, -1 ;  /* 0xbf80000000087423 */ /* 0x002fc80000000007 */
[----:B------:R-:W-:-:S04]  /*12860*/  FADD.FTZ R8, -R8, -RZ ;  /* 0x800000ff08087221 */ /* 0x000fc80000010100 */
[CCC-:B------:R-:W-:Y:S01]  /*12870*/  FFMA.RM R9, R7.reuse, R8.reuse, R7.reuse ;  /* 0x0000000807097223 */ /* 0x1c0fe20000004007 */
[----:B------:R-:W-:-:S04]  /*12880*/  FFMA.RP R8, R7, R8, R7 ;  /* 0x0000000807087223 */ /* 0x000fc80000008007 */
[C---:B------:R-:W-:Y:S02]  /*12890*/  LOP3.LUT R7, R9.reuse, 0x7fffff, RZ, 0xc0, !PT ;  /* 0x007fffff09077812 */ /* 0x040fe400078ec0ff */
[----:B------:R-:W-:Y:S02]  /*128a0*/  FSETP.NEU.FTZ.AND P0, PT, R9, R8, PT ;  /* 0x000000080900720b */ /* 0x000fe40003f1d000 */
[----:B------:R-:W-:Y:S02]  /*128b0*/  LOP3.LUT R7, R7, 0x800000, RZ, 0xfc, !PT ;  /* 0x0080000007077812 */ /* 0x000fe400078efcff */
[----:B------:R-:W-:Y:S02]  /*128c0*/  SEL R8, RZ, 0xffffffff, !P0 ;  /* 0xffffffffff087807 */ /* 0x000fe40004000000 */
[----:B------:R-:W-:Y:S02]  /*128d0*/  LOP3.LUT R12, R12, R7, RZ, 0xc0, !PT ;  /* 0x000000070c0c7212 */ /* 0x000fe400078ec0ff */
[----:B------:R-:W-:-:S02]  /*128e0*/  IADD3 R8, -R8, RZ, RZ ;  /* 0x000000ff08087210 */ /* 0x000fc40007ffe1ff */
[-C--:B------:R-:W-:Y:S02]  /*128f0*/  SHF.R.U32.HI R12, RZ, R25.reuse, R12 ;  /* 0x00000019ff0c7219 */ /* 0x080fe4000001160c */
[----:B------:R-:W-:Y:S02]  /*12900*/  LOP3.LUT P1, RZ, R8, R25, R7, 0xf8, !PT ;  /* 0x0000001908ff7212 */ /* 0x000fe4000782f807 */
[C---:B------:R-:W-:Y:S02]  /*12910*/  LOP3.LUT P0, RZ, R12.reuse, 0x1, RZ, 0xc0, !PT ;  /* 0x000000010cff7812 */ /* 0x040fe4000780c0ff */
[----:B------:R-:W-:-:S04]  /*12920*/  LOP3.LUT P2, RZ, R12, 0x2, RZ, 0xc0, !PT ;  /* 0x000000020cff7812 */ /* 0x000fc8000784c0ff */
[----:B------:R-:W-:Y:S02]  /*12930*/  PLOP3.LUT P0, PT, P0, P1, P2, 0xe0, 0x0 ;  /* 0x000000000000781c */ /* 0x000fe40000703c20 */
[----:B------:R-:W-:Y:S02]  /*12940*/  LOP3.LUT P1, RZ, R3, 0x7fffff, RZ, 0xc0, !PT ;  /* 0x007fffff03ff7812 */ /* 0x000fe4000782c0ff */
[----:B------:R-:W-:-:S05]  /*12950*/  SEL R0, RZ, 0x1, !P0 ;  /* 0x00000001ff007807 */ /* 0x000fca0004000000 */
[----:B------:R-:W-:-:S05]  /*12960*/  IMAD.MOV R0, RZ, RZ, -R0 ;  /* 0x000000ffff007224 */ /* 0x000fca00078e0a00 */
[----:B------:R-:W-:Y:S02]  /*12970*/  ISETP.GE.AND P0, PT, R0, RZ, PT ;  /* 0x000000ff0000720c */ /* 0x000fe40003f06270 */
[----:B------:R-:W-:-:S04]  /*12980*/  IADD3 R0, R21, -0xfc, RZ ;  /* 0xffffff0415007810 */ /* 0x000fc80007ffe0ff */
[----:B------:R-:W-:-:S07]  /*12990*/  SHF.R.U32.HI R0, RZ, R0, R7 ;  /* 0x00000000ff007219 */ /* 0x000fce0000011607 */
[----:B------:R-:W-:-:S05]  /*129a0*/  @!P0 IADD3 R0, R0, 0x1, RZ ;  /* 0x0000000100008810 */ /* 0x000fca0007ffe0ff */
[----:B------:R-:W-:-:S05]  /*129b0*/  @!P1 IMAD.SHL.U32 R0, R0, 0x2, RZ ;  /* 0x0000000200009824 */ /* 0x000fca00078e00ff */
[----:B------:R-:W-:Y:S01]  /*129c0*/  LOP3.LUT R7, R0, 0x80000000, R3, 0xf8, !PT ;  /* 0x8000000000077812 */ /* 0x000fe200078ef803 */
[----:B------:R-:W-:Y:S06]  /*129d0*/  BRA `(.L_x_153) ;  /* 0x0000000000047947 */ /* 0x000fec0003800000 */
.L_x_154:
[----:B------:R1:W2:Y:S02]  /*129e0*/  MUFU.RCP R7, R3 ;  /* 0x0000000300077308 */ /* 0x0002a40000001000 */
.L_x_153:
[----:B------:R-:W-:Y:S05]  /*129f0*/  BSYNC B2 ;  /* 0x0000000000027941 */ /* 0x000fea0003800000 */
.L_x_151:
[----:B------:R-:W-:Y:S02]  /*12a00*/  MOV R8, R14 ;  /* 0x0000000e00087202 */ /* 0x000fe40000000f00 */
[----:B------:R-:W-:-:S04]  /*12a10*/  MOV R9, 0x0 ;  /* 0x0000000000097802 */ /* 0x000fc80000000f00 */
[----:B-12---:R-:W-:Y:S05]  /*12a20*/  RET.REL.NODEC R8 `(_ZN7cutlass13device_kernelINS_4fmha6kernel28FmhaKernelTmaWarpSpecializedINS1_10collective30FmhaMainloopTmaWarpSpecializedINS_6half_tEffN4cute5tupleIJNS7_1CILi128EEESA_NS9_ILi112EEEEEENS8_IJiNS9_ILi1EEENS8_IJiiEEEEEESF_SF_NS4_12CausalFusionEJNS2_6OptionILNS2_3TagE0ENS9_ILb1EEEEENSH_ILSI_2ESJ_EEEEENS4_15FmhaFwdEpilogueIS6_fNS8_IJNS9_ILi64EEESB_SA_EEEEENS2_23PersistentTileSchedulerEJSK_SL_EEEEEvNT_6ParamsE) ;  /* 0xfffffed408747950 */ /* 0x006fea0003c3ffff */
.L_x_155:
[----:B------:R-:W-:-:S00]  /*12a30*/  BRA `(.L_x_155) ;  /* 0xfffffffc00fc7947 */ /* 0x000fc0000383ffff */
[----:B------:R-:W-:-:S00]  /*12a40*/  NOP ;  /* 0x0000000000007918 */ /* 0x000fc00000000000 */
        /* <DEDUP_REMOVED lines=11> */
.L_x_156:


//--------------------- .nv.global.init           --------------------------
	.section	.nv.global.init,"aw",@progbits
.nv.global.init:
	.type		$str$24,@object
	.size		$str$24,($str$25 - $str$24)
$str$24:
        /*0000*/ 	.byte	0x28, 0x61, 0x64, 0x64, 0x72, 0x65, 0x73, 0x73, 0x20, 0x26, 0x20, 0x6d, 0x61, 0x73, 0x6b, 0x29
        /*0010*/ 	.byte	0x20, 0x3d, 0x3d, 0x20, 0x30, 0x00
	.type		$str$25,@object
	.size		$str$25,(__unnamed_1 - $str$25)
$str$25:
        /*0016*/ 	.byte	0x2f, 0x74, 0x6d, 0x70, 0x2f, 0x63, 0x75, 0x74, 0x6c, 0x61, 0x73, 0x73, 0x5f, 0x73, 0x77, 0x65
        /*0026*/ 	.byte	0x65, 0x70, 0x5f, 0x73, 0x72, 0x63, 0x2f, 0x69, 0x6e, 0x63, 0x6c, 0x75, 0x64, 0x65, 0x2f, 0x63
        /*0036*/ 	.byte	0x75, 0x74, 0x65, 0x2f, 0x70, 0x6f, 0x69, 0x6e, 0x74, 0x65, 0x72, 0x5f, 0x66, 0x6c, 0x61, 0x67
        /*0046*/ 	.byte	0x67, 0x65, 0x64, 0x2e, 0x68, 0x70, 0x70, 0x00
	.type		__unnamed_1,@object
	.size		__unnamed_1,(__unnamed_2 - __unnamed_1)
__unnamed_1:
        /*004e*/ 	.byte	0x61, 0x75, 0x74, 0x6f, 0x20, 0x63, 0x75, 0x74, 0x65, 0x3a, 0x3a, 0x61, 0x73, 0x5f, 0x70, 0x6f
        /* <DEDUP_REMOVED lines=27> */
        /*020e*/ 	.byte	0x3e, 0x3e, 0x3e, 0x3e, 0x3e, 0x5d, 0x00
	.type		__unnamed_2,@object
	.size		__unnamed_2,(.L_1 - __unnamed_2)
__unnamed_2:
        /* <DEDUP_REMOVED lines=29> */
.L_1:


//--------------------- .nv.shared._ZN7cutlass13device_kernelINS_4fmha6kernel28FmhaKernelTmaWarpSpecializedINS1_10collective30FmhaMainloopTmaWarpSpecializedINS_6half_tEffN4cute5tupleIJNS7_1CILi128EEESA_NS9_ILi112EEEEEENS8_IJiNS9_ILi1EEENS8_IJiiEEEEEESF_SF_NS4_12CausalFusionEJNS2_6OptionILNS2_3TagE0ENS9_ILb1EEEEENSH_ILSI_2ESJ_EEEEENS4_15FmhaFwdEpilogueIS6_fNS8_IJNS9_ILi64EEESB_SA_EEEEENS2_23PersistentTileSchedulerEJSK_SL_EEEEEvNT_6ParamsE --------------------------
	.section	.nv.shared._ZN7cutlass13device_kernelINS_4fmha6kernel28FmhaKernelTmaWarpSpecializedINS1_10collective30FmhaMainloopTmaWarpSpecializedINS_6half_tEffN4cute5tupleIJNS7_1CILi128EEESA_NS9_ILi112EEEEEENS8_IJiNS9_ILi1EEENS8_IJiiEEEEEESF_SF_NS4_12CausalFusionEJNS2_6OptionILNS2_3TagE0ENS9_ILb1EEEEENSH_ILSI_2ESJ_EEEEENS4_15FmhaFwdEpilogueIS6_fNS8_IJNS9_ILi64EEESB_SA_EEEEENS2_23PersistentTileSchedulerEJSK_SL_EEEEEvNT_6ParamsE,"aw",@nobits
	.sectionflags	@""
	.align	16
	.zero		1024


//--------------------- .nv.shared.reserved.0     --------------------------
	.section	.nv.shared.reserved.0,"aw",@nobits
	.weak		__nv_reservedSMEM_offset_0_alias
	.size		__nv_reservedSMEM_offset_0_alias, 0, 0
	.other		__nv_reservedSMEM_offset_0_alias,@"STO_CUDA_RESERVED_SHARED STV_DEFAULT"
__nv_reservedSMEM_offset_0_alias:
	.zero		0


//--------------------- .nv.global                --------------------------
	.section	.nv.global,"aw",@nobits
.nv.global:
	.type		_ZN39_INTERNAL_bf5dda61_4_k_cu_f684e9e6_30534cute1_E,@object
	.size		_ZN39_INTERNAL_bf5dda61_4_k_cu_f684e9e6_30534cute1_E,(_ZN39_INTERNAL_bf5dda61_4_k_cu_f684e9e6_30534cuda3std3__45__cpo6cbeginE - _ZN39_INTERNAL_bf5dda61_4_k_cu_f684e9e6_30534cute1_E)
_ZN39_INTERNAL_bf5dda61_4_k_cu_f684e9e6_30534cute1_E:
	.zero		1
	.type		_ZN39_INTERNAL_bf5dda61_4_k_cu_f684e9e6_30534cuda3std3__45__cpo6cbeginE,@object
	.size		_ZN39_INTERNAL_bf5dda61_4_k_cu_f684e9e6_30534cuda3std3__45__cpo6cbeginE,(_ZN39_INTERNAL_bf5dda61_4_k_cu_f684e9e6_30534cuda3std3__48in_placeE - _ZN39_INTERNAL_bf5dda61_4_k_cu_f684e9e6_30534cuda3std3__45__cpo6cbeginE)
_ZN39_INTERNAL_bf5dda61_4_k_cu_f684e9e6_30534cuda3std3__45__cpo6cbeginE:
	.zero		1
	.type		_ZN39_INTERNAL_bf5dda61_4_k_cu_f684e9e6_30534cuda3std3__48in_placeE,@object
	.size		_ZN39_INTERNAL_bf5dda61_4_k_cu_f684e9e6_30534cuda3std3__48in_placeE,(_ZN39_INTERNAL_bf5dda61_4_k_cu_f684e9e6_30534cuda3std6ranges3__45__cpo9iter_moveE - _ZN39_INTERNAL_bf5dda61_4_k_cu_f684e9e6_30534cuda3std3__48in_placeE)
_ZN39_INTERNAL_bf5dda61_4_k_cu_f684e9e6_30534cuda3std3__48in_placeE:
	.zero		1
	.type		_ZN39_INTERNAL_bf5dda61_4_k_cu_f684e9e6_30534cuda3std6ranges3__45__cpo9iter_moveE,@object
	.size		_ZN39_INTERNAL_bf5dda61_4_k_cu_f684e9e6_30534cuda3std6ranges3__45__cpo9iter_moveE,(_ZN39_INTERNAL_bf5dda61_4_k_cu_f684e9e6_30534cuda3std3__45__cpo5beginE - _ZN39_INTERNAL_bf5dda61_4_k_cu_f684e9e6_30534cuda3std6ranges3__45__cpo9iter_moveE)
_ZN39_INTERNAL_bf5dda61_4_k_cu_f684e9e6_30534cuda3std6ranges3__45__cpo9iter_moveE:
	.zero		1
	.type		_ZN39_INTERNAL_bf5dda61_4_k_cu_f684e9e6_30534cuda3std3__45__cpo5beginE,@object
	.size		_ZN39_INTERNAL_bf5dda61_4_k_cu_f684e9e6_30534cuda3std3__45__cpo5beginE,(_ZN39_INTERNAL_bf5dda61_4_k_cu_f684e9e6_30534cuda3std3__441_GLOBAL__N__bf5dda61_4_k_cu_f684e9e6_30536ignoreE - _ZN39_INTERNAL_bf5dda61_4_k_cu_f684e9e6_30534cuda3std3__45__cpo5beginE)
_ZN39_INTERNAL_bf5dda61_4_k_cu_f684e9e6_30534cuda3std3__45__cpo5beginE:
	.zero		1
	.type		_ZN39_INTERNAL_bf5dda61_4_k_cu_f684e9e6_30534cuda3std3__441_GLOBAL__N__bf5dda61_4_k_cu_f684e9e6_30536ignoreE,@object
	.size		_ZN39_INTERNAL_bf5dda61_4_k_cu_f684e9e6_30534cuda3std3__441_GLOBAL__N__bf5dda61_4_k_cu_f684e9e6_30536ignoreE,(_ZN39_INTERNAL_bf5dda61_4_k_cu_f684e9e6_30534cute7productE - _ZN39_INTERNAL_bf5dda61_4_k_cu_f684e9e6_30534cuda3std3__441_GLOBAL__N__bf5dda61_4_k_cu_f684e9e6_30536ignoreE)
_ZN39_INTERNAL_bf5dda61_4_k_cu_f684e9e6_30534cuda3std3__441_GLOBAL__N__bf5dda61_4_k_cu_f684e9e6_30536ignoreE:
	.zero		1
	.type		_ZN39_INTERNAL_bf5dda61_4_k_cu_f684e9e6_30534cute7productE,@object
	.size		_ZN39_INTERNAL_bf5dda61_4_k_cu_f684e9e6_30534cute7productE,(_ZN39_INTERNAL_bf5dda61_4_k_cu_f684e9e6_30534cuda3std3__45__cpo3endE - _ZN39_INTERNAL_bf5dda61_4_k_cu_f684e9e6_30534cute7productE)
_ZN39_INTERNAL_bf5dda61_4_k_cu_f684e9e6_30534cute7productE:
	.zero		1
	.type		_ZN39_INTERNAL_bf5dda61_4_k_cu_f684e9e6_30534cuda3std3__45__cpo3endE,@object
	.size		_ZN39_INTERNAL_bf5dda61_4_k_cu_f684e9e6_30534cuda3std3__45__cpo3endE,(_ZN39_INTERNAL_bf5dda61_4_k_cu_f684e9e6_30534cuda3std3__419piecewise_constructE - _ZN39_INTERNAL_bf5dda61_4_k_cu_f684e9e6_30534cuda3std3__45__cpo3endE)
_ZN39_INTERNAL_bf5dda61_4_k_cu_f684e9e6_30534cuda3std3__45__cpo3endE:
	.zero		1
	.type		_ZN39_INTERNAL_bf5dda61_4_k_cu_f684e9e6_30534cuda3std3__419piecewise_constructE,@object
	.size		_ZN39_INTERNAL_bf5dda61_4_k_cu_f684e9e6_30534cuda3std3__419piecewise_constructE,(_ZN39_INTERNAL_bf5dda61_4_k_cu_f684e9e6_30534cuda3std3__45__cpo4cendE - _ZN39_INTERNAL_bf5dda61_4_k_cu_f684e9e6_30534cuda3std3__419piecewise_constructE)
_ZN39_INTERNAL_bf5dda61_4_k_cu_f684e9e6_30534cuda3std3__419piecewise_constructE:
	.zero		1
	.type		_ZN39_INTERNAL_bf5dda61_4_k_cu_f684e9e6_30534cuda3std3__45__cpo4cendE,@object
	.size		_ZN39_INTERNAL_bf5dda61_4_k_cu_f684e9e6_30534cuda3std3__45__cpo4cendE,(_ZN39_INTERNAL_bf5dda61_4_k_cu_f684e9e6_30534cuda3std6ranges3__45__cpo4swapE - _ZN39_INTERNAL_bf5dda61_4_k_cu_f684e9e6_30534cuda3std3__45__cpo4cendE)
_ZN39_INTERNAL_bf5dda61_4_k_cu_f684e9e6_30534cuda3std3__45__cpo4cendE:
	.zero		1
	.type		_ZN39_INTERNAL_bf5dda61_4_k_cu_f684e9e6_30534cuda3std6ranges3__45__cpo4swapE,@object
	.size		_ZN39_INTERNAL_bf5dda61_4_k_cu_f684e9e6_30534cuda3std6ranges3__45__cpo4swapE,(.L_9 - _ZN39_INTERNAL_bf5dda61_4_k_cu_f684e9e6_30534cuda3std6ranges3__45__cpo4swapE)
_ZN39_INTERNAL_bf5dda61_4_k_cu_f684e9e6_30534cuda3std6ranges3__45__cpo4swapE:
	.zero		1
.L_9:


//--------------------- .nv.constant0._ZN7cutlass13device_kernelINS_4fmha6kernel28FmhaKernelTmaWarpSpecializedINS1_10collective30FmhaMainloopTmaWarpSpecializedINS_6half_tEffN4cute5tupleIJNS7_1CILi128EEESA_NS9_ILi112EEEEEENS8_IJiNS9_ILi1EEENS8_IJiiEEEEEESF_SF_NS4_12CausalFusionEJNS2_6OptionILNS2_3TagE0ENS9_ILb1EEEEENSH_ILSI_2ESJ_EEEEENS4_15FmhaFwdEpilogueIS6_fNS8_IJNS9_ILi64EEESB_SA_EEEEENS2_23PersistentTileSchedulerEJSK_SL_EEEEEvNT_6ParamsE --------------------------
	.section	.nv.constant0._ZN7cutlass13device_kernelINS_4fmha6kernel28FmhaKernelTmaWarpSpecializedINS1_10collective30FmhaMainloopTmaWarpSpecializedINS_6half_tEffN4cute5tupleIJNS7_1CILi128EEESA_NS9_ILi112EEEEEENS8_IJiNS9_ILi1EEENS8_IJiiEEEEEESF_SF_NS4_12CausalFusionEJNS2_6OptionILNS2_3TagE0ENS9_ILb1EEEEENSH_ILSI_2ESJ_EEEEENS4_15FmhaFwdEpilogueIS6_fNS8_IJNS9_ILi64EEESB_SA_EEEEENS2_23PersistentTileSchedulerEJSK_SL_EEEEEvNT_6ParamsE,"a",@progbits
	.sectionflags	@""
	.align	4
.nv.constant0._ZN7cutlass13device_kernelINS_4fmha6kernel28FmhaKernelTmaWarpSpecializedINS1_10collective30FmhaMainloopTmaWarpSpecializedINS_6half_tEffN4cute5tupleIJNS7_1CILi128EEESA_NS9_ILi112EEEEEENS8_IJiNS9_ILi1EEENS8_IJiiEEEEEESF_SF_NS4_12CausalFusionEJNS2_6OptionILNS2_3TagE0ENS9_ILb1EEEEENSH_ILSI_2ESJ_EEEEENS4_15FmhaFwdEpilogueIS6_fNS8_IJNS9_ILi64EEESB_SA_EEEEENS2_23PersistentTileSchedulerEJSK_SL_EEEEEvNT_6ParamsE:
	.zero		2688


//--------------------- SYMBOLS --------------------------

	.type		.nv.reservedSmem.offset0,@object
	.size		.nv.reservedSmem.offset0,0x4
	.type		__assertfail,@function
